//
// Generated by NVIDIA NVVM Compiler
//
// Compiler Build ID: CL-36424714
// Cuda compilation tools, release 13.0, V13.0.88
// Based on NVVM 20.0.0
//

.version 9.0
.target sm_100
.address_size 64

	// .globl	GaussTransform
// _ZZ17reduce_cross_termE12temp_storage has been demoted
// _ZZ24GaussTransform_blocked_iIdLi2EEvPKT_S2_iiS0_PS0_S3_E12temp_storage has been demoted
.global .align 1 .b8 _ZN34_INTERNAL_762e4016_4_k_cu_f3b7cc004cuda3std3__45__cpo5beginE[1];
.global .align 1 .b8 _ZN34_INTERNAL_762e4016_4_k_cu_f3b7cc004cuda3std3__45__cpo3endE[1];
.global .align 1 .b8 _ZN34_INTERNAL_762e4016_4_k_cu_f3b7cc004cuda3std3__45__cpo6cbeginE[1];
.global .align 1 .b8 _ZN34_INTERNAL_762e4016_4_k_cu_f3b7cc004cuda3std3__45__cpo4cendE[1];
.global .align 1 .b8 _ZN34_INTERNAL_762e4016_4_k_cu_f3b7cc004cuda3std3__45__cpo6rbeginE[1];
.global .align 1 .b8 _ZN34_INTERNAL_762e4016_4_k_cu_f3b7cc004cuda3std3__45__cpo4rendE[1];
.global .align 1 .b8 _ZN34_INTERNAL_762e4016_4_k_cu_f3b7cc004cuda3std3__45__cpo7crbeginE[1];
.global .align 1 .b8 _ZN34_INTERNAL_762e4016_4_k_cu_f3b7cc004cuda3std3__45__cpo5crendE[1];
.global .align 1 .b8 _ZN34_INTERNAL_762e4016_4_k_cu_f3b7cc004cuda3std3__436_GLOBAL__N__762e4016_4_k_cu_f3b7cc006ignoreE[1];
.global .align 1 .b8 _ZN34_INTERNAL_762e4016_4_k_cu_f3b7cc004cuda3std3__419piecewise_constructE[1];
.global .align 1 .b8 _ZN34_INTERNAL_762e4016_4_k_cu_f3b7cc004cuda3std3__48in_placeE[1];
.global .align 1 .b8 _ZN34_INTERNAL_762e4016_4_k_cu_f3b7cc004cuda3std3__420unreachable_sentinelE[1];
.global .align 1 .b8 _ZN34_INTERNAL_762e4016_4_k_cu_f3b7cc004cuda3std3__47nulloptE[1];
.global .align 1 .b8 _ZN34_INTERNAL_762e4016_4_k_cu_f3b7cc004cuda3std3__48unexpectE[1];
.global .align 1 .b8 _ZN34_INTERNAL_762e4016_4_k_cu_f3b7cc004cuda3std6ranges3__45__cpo4swapE[1];
.global .align 1 .b8 _ZN34_INTERNAL_762e4016_4_k_cu_f3b7cc004cuda3std6ranges3__45__cpo9iter_moveE[1];
.global .align 1 .b8 _ZN34_INTERNAL_762e4016_4_k_cu_f3b7cc004cuda3std6ranges3__45__cpo5beginE[1];
.global .align 1 .b8 _ZN34_INTERNAL_762e4016_4_k_cu_f3b7cc004cuda3std6ranges3__45__cpo3endE[1];
.global .align 1 .b8 _ZN34_INTERNAL_762e4016_4_k_cu_f3b7cc004cuda3std6ranges3__45__cpo6cbeginE[1];
.global .align 1 .b8 _ZN34_INTERNAL_762e4016_4_k_cu_f3b7cc004cuda3std6ranges3__45__cpo4cendE[1];
.global .align 1 .b8 _ZN34_INTERNAL_762e4016_4_k_cu_f3b7cc004cuda3std6ranges3__45__cpo7advanceE[1];
.global .align 1 .b8 _ZN34_INTERNAL_762e4016_4_k_cu_f3b7cc004cuda3std6ranges3__45__cpo9iter_swapE[1];
.global .align 1 .b8 _ZN34_INTERNAL_762e4016_4_k_cu_f3b7cc004cuda3std6ranges3__45__cpo4nextE[1];
.global .align 1 .b8 _ZN34_INTERNAL_762e4016_4_k_cu_f3b7cc004cuda3std6ranges3__45__cpo4prevE[1];
.global .align 1 .b8 _ZN34_INTERNAL_762e4016_4_k_cu_f3b7cc004cuda3std6ranges3__45__cpo4dataE[1];
.global .align 1 .b8 _ZN34_INTERNAL_762e4016_4_k_cu_f3b7cc004cuda3std6ranges3__45__cpo5cdataE[1];
.global .align 1 .b8 _ZN34_INTERNAL_762e4016_4_k_cu_f3b7cc004cuda3std6ranges3__45__cpo4sizeE[1];
.global .align 1 .b8 _ZN34_INTERNAL_762e4016_4_k_cu_f3b7cc004cuda3std6ranges3__45__cpo5ssizeE[1];
.global .align 1 .b8 _ZN34_INTERNAL_762e4016_4_k_cu_f3b7cc004cuda3std6ranges3__45__cpo8distanceE[1];
.global .align 1 .b8 _ZN34_INTERNAL_762e4016_4_k_cu_f3b7cc006thrust24THRUST_300001_SM_1000_NS6system6detail10sequential3seqE[1];
.global .align 1 .b8 _ZN34_INTERNAL_762e4016_4_k_cu_f3b7cc006thrust24THRUST_300001_SM_1000_NS12placeholders2_1E[1];
.global .align 1 .b8 _ZN34_INTERNAL_762e4016_4_k_cu_f3b7cc006thrust24THRUST_300001_SM_1000_NS12placeholders2_2E[1];
.global .align 1 .b8 _ZN34_INTERNAL_762e4016_4_k_cu_f3b7cc006thrust24THRUST_300001_SM_1000_NS12placeholders2_3E[1];
.global .align 1 .b8 _ZN34_INTERNAL_762e4016_4_k_cu_f3b7cc006thrust24THRUST_300001_SM_1000_NS12placeholders2_4E[1];
.global .align 1 .b8 _ZN34_INTERNAL_762e4016_4_k_cu_f3b7cc006thrust24THRUST_300001_SM_1000_NS12placeholders2_5E[1];
.global .align 1 .b8 _ZN34_INTERNAL_762e4016_4_k_cu_f3b7cc006thrust24THRUST_300001_SM_1000_NS12placeholders2_6E[1];
.global .align 1 .b8 _ZN34_INTERNAL_762e4016_4_k_cu_f3b7cc006thrust24THRUST_300001_SM_1000_NS12placeholders2_7E[1];
.global .align 1 .b8 _ZN34_INTERNAL_762e4016_4_k_cu_f3b7cc006thrust24THRUST_300001_SM_1000_NS12placeholders2_8E[1];
.global .align 1 .b8 _ZN34_INTERNAL_762e4016_4_k_cu_f3b7cc006thrust24THRUST_300001_SM_1000_NS12placeholders2_9E[1];
.global .align 1 .b8 _ZN34_INTERNAL_762e4016_4_k_cu_f3b7cc006thrust24THRUST_300001_SM_1000_NS12placeholders3_10E[1];

.visible .entry GaussTransform(
	.param .u64 .ptr .align 1 GaussTransform_param_0,
	.param .u64 .ptr .align 1 GaussTransform_param_1,
	.param .u32 GaussTransform_param_2,
	.param .u32 GaussTransform_param_3,
	.param .f64 GaussTransform_param_4,
	.param .u64 .ptr .align 1 GaussTransform_param_5,
	.param .u64 .ptr .align 1 GaussTransform_param_6
)
{
	.reg .pred 	%p<16>;
	.reg .b32 	%r<77>;
	.reg .b32 	%f<3>;
	.reg .b64 	%rd<23>;
	.reg .b64 	%fd<119>;
	// demoted variable
	.shared .align 8 .b8 _ZZ24GaussTransform_blocked_iIdLi2EEvPKT_S2_iiS0_PS0_S3_E12temp_storage[48];
	ld.param.u64 	%rd4, [GaussTransform_param_0];
	ld.param.u64 	%rd5, [GaussTransform_param_1];
	ld.param.u32 	%r10, [GaussTransform_param_2];
	ld.param.u32 	%r11, [GaussTransform_param_3];
	ld.param.f64 	%fd28, [GaussTransform_param_4];
	mov.u32 	%r1, %tid.x;
	mov.u32 	%r2, %ctaid.x;
	setp.ge.s32 	%p1, %r2, %r10;
	@%p1 bra 	$L__BB0_21;
	setp.ge.s32 	%p2, %r1, %r11;
	mov.f64 	%fd112, 0d0000000000000000;
	mov.f64 	%fd113, %fd112;
	mov.f64 	%fd114, %fd112;
	@%p2 bra 	$L__BB0_7;
	shl.b32 	%r12, %r2, 1;
	cvta.to.global.u64 	%rd8, %rd4;
	mul.wide.u32 	%rd9, %r12, 8;
	add.s64 	%rd10, %rd8, %rd9;
	ld.global.f64 	%fd1, [%rd10];
	ld.global.f64 	%fd2, [%rd10+8];
	mul.wide.u32 	%rd11, %r1, 16;
	cvta.to.global.u64 	%rd12, %rd5;
	add.s64 	%rd13, %rd11, %rd12;
	add.s64 	%rd22, %rd13, 8;
	mov.f64 	%fd112, 0d0000000000000000;
	mov.u32 	%r76, %r1;
$L__BB0_3:
	ld.global.f64 	%fd31, [%rd22+-8];
	sub.f64 	%fd6, %fd1, %fd31;
	ld.global.f64 	%fd32, [%rd22];
	sub.f64 	%fd7, %fd2, %fd32;
	mul.f64 	%fd33, %fd7, %fd7;
	fma.rn.f64 	%fd34, %fd6, %fd6, %fd33;
	neg.f64 	%fd35, %fd34;
	div.rn.f64 	%fd8, %fd35, %fd28;
	fma.rn.f64 	%fd36, %fd8, 0d3FF71547652B82FE, 0d4338000000000000;
	{
	.reg .b32 %temp; 
	mov.b64 	{%r4, %temp}, %fd36;
	}
	mov.f64 	%fd37, 0dC338000000000000;
	add.rn.f64 	%fd38, %fd36, %fd37;
	fma.rn.f64 	%fd39, %fd38, 0dBFE62E42FEFA39EF, %fd8;
	fma.rn.f64 	%fd40, %fd38, 0dBC7ABC9E3B39803F, %fd39;
	fma.rn.f64 	%fd41, %fd40, 0d3E5ADE1569CE2BDF, 0d3E928AF3FCA213EA;
	fma.rn.f64 	%fd42, %fd41, %fd40, 0d3EC71DEE62401315;
	fma.rn.f64 	%fd43, %fd42, %fd40, 0d3EFA01997C89EB71;
	fma.rn.f64 	%fd44, %fd43, %fd40, 0d3F2A01A014761F65;
	fma.rn.f64 	%fd45, %fd44, %fd40, 0d3F56C16C1852B7AF;
	fma.rn.f64 	%fd46, %fd45, %fd40, 0d3F81111111122322;
	fma.rn.f64 	%fd47, %fd46, %fd40, 0d3FA55555555502A1;
	fma.rn.f64 	%fd48, %fd47, %fd40, 0d3FC5555555555511;
	fma.rn.f64 	%fd49, %fd48, %fd40, 0d3FE000000000000B;
	fma.rn.f64 	%fd50, %fd49, %fd40, 0d3FF0000000000000;
	fma.rn.f64 	%fd51, %fd50, %fd40, 0d3FF0000000000000;
	{
	.reg .b32 %temp; 
	mov.b64 	{%r5, %temp}, %fd51;
	}
	{
	.reg .b32 %temp; 
	mov.b64 	{%temp, %r6}, %fd51;
	}
	shl.b32 	%r13, %r4, 20;
	add.s32 	%r14, %r13, %r6;
	mov.b64 	%fd115, {%r5, %r14};
	{
	.reg .b32 %temp; 
	mov.b64 	{%temp, %r15}, %fd8;
	}
	mov.b32 	%f2, %r15;
	abs.f32 	%f1, %f2;
	setp.lt.f32 	%p3, %f1, 0f4086232B;
	@%p3 bra 	$L__BB0_6;
	setp.lt.f64 	%p4, %fd8, 0d0000000000000000;
	add.f64 	%fd52, %fd8, 0d7FF0000000000000;
	selp.f64 	%fd115, 0d0000000000000000, %fd52, %p4;
	setp.geu.f32 	%p5, %f1, 0f40874800;
	@%p5 bra 	$L__BB0_6;
	shr.u32 	%r16, %r4, 31;
	add.s32 	%r17, %r4, %r16;
	shr.s32 	%r18, %r17, 1;
	shl.b32 	%r19, %r18, 20;
	add.s32 	%r20, %r6, %r19;
	mov.b64 	%fd53, {%r5, %r20};
	sub.s32 	%r21, %r4, %r18;
	shl.b32 	%r22, %r21, 20;
	add.s32 	%r23, %r22, 1072693248;
	mov.b32 	%r24, 0;
	mov.b64 	%fd54, {%r24, %r23};
	mul.f64 	%fd115, %fd54, %fd53;
$L__BB0_6:
	add.f64 	%fd55, %fd115, %fd115;
	mul.f64 	%fd56, %fd55, %fd6;
	sub.f64 	%fd113, %fd113, %fd56;
	mul.f64 	%fd57, %fd55, %fd7;
	sub.f64 	%fd112, %fd112, %fd57;
	add.f64 	%fd114, %fd114, %fd115;
	add.s32 	%r76, %r76, 128;
	add.s64 	%rd22, %rd22, 2048;
	setp.lt.s32 	%p6, %r76, %r11;
	@%p6 bra 	$L__BB0_3;
$L__BB0_7:
	// begin inline asm
	mov.u32 %r25, %laneid;
	// end inline asm
	setp.eq.s32 	%p7, %r25, 0;
	shr.u32 	%r41, %r1, 2;
	and.b32  	%r42, %r41, 248;
	mov.u32 	%r43, _ZZ24GaussTransform_blocked_iIdLi2EEvPKT_S2_iiS0_PS0_S3_E12temp_storage;
	add.s32 	%r44, %r43, %r42;
	add.s32 	%r8, %r44, 8;
	mov.b32 	%r26, 1;
	mov.b32 	%r39, 31;
	mov.b32 	%r40, -1;
	// begin inline asm
	{  .reg .u32 lo;  .reg .u32 hi;  .reg .pred p;  .reg .f64 r0;  mov.b64 %fd58, %fd113;  mov.b64 {lo, hi}, %fd113;  shfl.sync.down.b32 lo|p, lo, %r26, %r39, %r40;  shfl.sync.down.b32 hi|p, hi, %r26, %r39, %r40;  mov.b64 r0, {lo, hi};  @p add.f64 %fd58, %fd58, r0;}
	// end inline asm
	mov.b32 	%r29, 2;
	// begin inline asm
	{  .reg .u32 lo;  .reg .u32 hi;  .reg .pred p;  .reg .f64 r0;  mov.b64 %fd60, %fd58;  mov.b64 {lo, hi}, %fd58;  shfl.sync.down.b32 lo|p, lo, %r29, %r39, %r40;  shfl.sync.down.b32 hi|p, hi, %r29, %r39, %r40;  mov.b64 r0, {lo, hi};  @p add.f64 %fd60, %fd60, r0;}
	// end inline asm
	mov.b32 	%r32, 4;
	// begin inline asm
	{  .reg .u32 lo;  .reg .u32 hi;  .reg .pred p;  .reg .f64 r0;  mov.b64 %fd62, %fd60;  mov.b64 {lo, hi}, %fd60;  shfl.sync.down.b32 lo|p, lo, %r32, %r39, %r40;  shfl.sync.down.b32 hi|p, hi, %r32, %r39, %r40;  mov.b64 r0, {lo, hi};  @p add.f64 %fd62, %fd62, r0;}
	// end inline asm
	mov.b32 	%r35, 8;
	// begin inline asm
	{  .reg .u32 lo;  .reg .u32 hi;  .reg .pred p;  .reg .f64 r0;  mov.b64 %fd64, %fd62;  mov.b64 {lo, hi}, %fd62;  shfl.sync.down.b32 lo|p, lo, %r35, %r39, %r40;  shfl.sync.down.b32 hi|p, hi, %r35, %r39, %r40;  mov.b64 r0, {lo, hi};  @p add.f64 %fd64, %fd64, r0;}
	// end inline asm
	mov.b32 	%r38, 16;
	// begin inline asm
	{  .reg .u32 lo;  .reg .u32 hi;  .reg .pred p;  .reg .f64 r0;  mov.b64 %fd116, %fd64;  mov.b64 {lo, hi}, %fd64;  shfl.sync.down.b32 lo|p, lo, %r38, %r39, %r40;  shfl.sync.down.b32 hi|p, hi, %r38, %r39, %r40;  mov.b64 r0, {lo, hi};  @p add.f64 %fd116, %fd116, r0;}
	// end inline asm
	@%p7 bra 	$L__BB0_8;
	bra.uni 	$L__BB0_9;
$L__BB0_8:
	st.shared.f64 	[%r8], %fd116;
$L__BB0_9:
	setp.ne.s32 	%p8, %r1, 0;
	bar.sync 	0;
	@%p8 bra 	$L__BB0_11;
	ld.shared.f64 	%fd68, [_ZZ24GaussTransform_blocked_iIdLi2EEvPKT_S2_iiS0_PS0_S3_E12temp_storage+16];
	add.f64 	%fd69, %fd116, %fd68;
	ld.shared.f64 	%fd70, [_ZZ24GaussTransform_blocked_iIdLi2EEvPKT_S2_iiS0_PS0_S3_E12temp_storage+24];
	add.f64 	%fd71, %fd69, %fd70;
	ld.shared.f64 	%fd72, [_ZZ24GaussTransform_blocked_iIdLi2EEvPKT_S2_iiS0_PS0_S3_E12temp_storage+32];
	add.f64 	%fd116, %fd71, %fd72;
$L__BB0_11:
	setp.ne.s32 	%p9, %r25, 0;
	mov.b32 	%r45, 1;
	mov.b32 	%r58, 31;
	mov.b32 	%r59, -1;
	// begin inline asm
	{  .reg .u32 lo;  .reg .u32 hi;  .reg .pred p;  .reg .f64 r0;  mov.b64 %fd73, %fd112;  mov.b64 {lo, hi}, %fd112;  shfl.sync.down.b32 lo|p, lo, %r45, %r58, %r59;  shfl.sync.down.b32 hi|p, hi, %r45, %r58, %r59;  mov.b64 r0, {lo, hi};  @p add.f64 %fd73, %fd73, r0;}
	// end inline asm
	mov.b32 	%r48, 2;
	// begin inline asm
	{  .reg .u32 lo;  .reg .u32 hi;  .reg .pred p;  .reg .f64 r0;  mov.b64 %fd75, %fd73;  mov.b64 {lo, hi}, %fd73;  shfl.sync.down.b32 lo|p, lo, %r48, %r58, %r59;  shfl.sync.down.b32 hi|p, hi, %r48, %r58, %r59;  mov.b64 r0, {lo, hi};  @p add.f64 %fd75, %fd75, r0;}
	// end inline asm
	mov.b32 	%r51, 4;
	// begin inline asm
	{  .reg .u32 lo;  .reg .u32 hi;  .reg .pred p;  .reg .f64 r0;  mov.b64 %fd77, %fd75;  mov.b64 {lo, hi}, %fd75;  shfl.sync.down.b32 lo|p, lo, %r51, %r58, %r59;  shfl.sync.down.b32 hi|p, hi, %r51, %r58, %r59;  mov.b64 r0, {lo, hi};  @p add.f64 %fd77, %fd77, r0;}
	// end inline asm
	mov.b32 	%r54, 8;
	// begin inline asm
	{  .reg .u32 lo;  .reg .u32 hi;  .reg .pred p;  .reg .f64 r0;  mov.b64 %fd79, %fd77;  mov.b64 {lo, hi}, %fd77;  shfl.sync.down.b32 lo|p, lo, %r54, %r58, %r59;  shfl.sync.down.b32 hi|p, hi, %r54, %r58, %r59;  mov.b64 r0, {lo, hi};  @p add.f64 %fd79, %fd79, r0;}
	// end inline asm
	mov.b32 	%r57, 16;
	// begin inline asm
	{  .reg .u32 lo;  .reg .u32 hi;  .reg .pred p;  .reg .f64 r0;  mov.b64 %fd117, %fd79;  mov.b64 {lo, hi}, %fd79;  shfl.sync.down.b32 lo|p, lo, %r57, %r58, %r59;  shfl.sync.down.b32 hi|p, hi, %r57, %r58, %r59;  mov.b64 r0, {lo, hi};  @p add.f64 %fd117, %fd117, r0;}
	// end inline asm
	@%p9 bra 	$L__BB0_13;
	st.shared.f64 	[%r8], %fd117;
$L__BB0_13:
	setp.ne.s32 	%p10, %r1, 0;
	bar.sync 	0;
	@%p10 bra 	$L__BB0_15;
	ld.shared.f64 	%fd83, [_ZZ24GaussTransform_blocked_iIdLi2EEvPKT_S2_iiS0_PS0_S3_E12temp_storage+16];
	add.f64 	%fd84, %fd117, %fd83;
	ld.shared.f64 	%fd85, [_ZZ24GaussTransform_blocked_iIdLi2EEvPKT_S2_iiS0_PS0_S3_E12temp_storage+24];
	add.f64 	%fd86, %fd84, %fd85;
	ld.shared.f64 	%fd87, [_ZZ24GaussTransform_blocked_iIdLi2EEvPKT_S2_iiS0_PS0_S3_E12temp_storage+32];
	add.f64 	%fd117, %fd86, %fd87;
$L__BB0_15:
	setp.ne.s32 	%p11, %r25, 0;
	mov.b32 	%r60, 1;
	mov.b32 	%r73, 31;
	mov.b32 	%r74, -1;
	// begin inline asm
	{  .reg .u32 lo;  .reg .u32 hi;  .reg .pred p;  .reg .f64 r0;  mov.b64 %fd88, %fd114;  mov.b64 {lo, hi}, %fd114;  shfl.sync.down.b32 lo|p, lo, %r60, %r73, %r74;  shfl.sync.down.b32 hi|p, hi, %r60, %r73, %r74;  mov.b64 r0, {lo, hi};  @p add.f64 %fd88, %fd88, r0;}
	// end inline asm
	mov.b32 	%r63, 2;
	// begin inline asm
	{  .reg .u32 lo;  .reg .u32 hi;  .reg .pred p;  .reg .f64 r0;  mov.b64 %fd90, %fd88;  mov.b64 {lo, hi}, %fd88;  shfl.sync.down.b32 lo|p, lo, %r63, %r73, %r74;  shfl.sync.down.b32 hi|p, hi, %r63, %r73, %r74;  mov.b64 r0, {lo, hi};  @p add.f64 %fd90, %fd90, r0;}
	// end inline asm
	mov.b32 	%r66, 4;
	// begin inline asm
	{  .reg .u32 lo;  .reg .u32 hi;  .reg .pred p;  .reg .f64 r0;  mov.b64 %fd92, %fd90;  mov.b64 {lo, hi}, %fd90;  shfl.sync.down.b32 lo|p, lo, %r66, %r73, %r74;  shfl.sync.down.b32 hi|p, hi, %r66, %r73, %r74;  mov.b64 r0, {lo, hi};  @p add.f64 %fd92, %fd92, r0;}
	// end inline asm
	mov.b32 	%r69, 8;
	// begin inline asm
	{  .reg .u32 lo;  .reg .u32 hi;  .reg .pred p;  .reg .f64 r0;  mov.b64 %fd94, %fd92;  mov.b64 {lo, hi}, %fd92;  shfl.sync.down.b32 lo|p, lo, %r69, %r73, %r74;  shfl.sync.down.b32 hi|p, hi, %r69, %r73, %r74;  mov.b64 r0, {lo, hi};  @p add.f64 %fd94, %fd94, r0;}
	// end inline asm
	mov.b32 	%r72, 16;
	// begin inline asm
	{  .reg .u32 lo;  .reg .u32 hi;  .reg .pred p;  .reg .f64 r0;  mov.b64 %fd118, %fd94;  mov.b64 {lo, hi}, %fd94;  shfl.sync.down.b32 lo|p, lo, %r72, %r73, %r74;  shfl.sync.down.b32 hi|p, hi, %r72, %r73, %r74;  mov.b64 r0, {lo, hi};  @p add.f64 %fd118, %fd118, r0;}
	// end inline asm
	@%p11 bra 	$L__BB0_17;
	st.shared.f64 	[%r8], %fd118;
$L__BB0_17:
	setp.ne.s32 	%p12, %r1, 0;
	bar.sync 	0;
	@%p12 bra 	$L__BB0_19;
	ld.shared.f64 	%fd98, [_ZZ24GaussTransform_blocked_iIdLi2EEvPKT_S2_iiS0_PS0_S3_E12temp_storage+16];
	add.f64 	%fd99, %fd118, %fd98;
	ld.shared.f64 	%fd100, [_ZZ24GaussTransform_blocked_iIdLi2EEvPKT_S2_iiS0_PS0_S3_E12temp_storage+24];
	add.f64 	%fd101, %fd99, %fd100;
	ld.shared.f64 	%fd102, [_ZZ24GaussTransform_blocked_iIdLi2EEvPKT_S2_iiS0_PS0_S3_E12temp_storage+32];
	add.f64 	%fd118, %fd101, %fd102;
$L__BB0_19:
	setp.ne.s32 	%p13, %r1, 0;
	setp.ge.u32 	%p14, %r2, %r10;
	or.pred  	%p15, %p13, %p14;
	@%p15 bra 	$L__BB0_21;
	ld.param.u64 	%rd21, [GaussTransform_param_6];
	ld.param.u64 	%rd20, [GaussTransform_param_5];
	cvt.rn.f64.s32 	%fd103, %r10;
	mul.f64 	%fd104, %fd28, %fd103;
	cvt.rn.f64.s32 	%fd105, %r11;
	mul.f64 	%fd106, %fd104, %fd105;
	shl.b32 	%r75, %r2, 1;
	div.rn.f64 	%fd107, %fd116, %fd106;
	cvta.to.global.u64 	%rd14, %rd20;
	mul.wide.u32 	%rd15, %r75, 8;
	add.s64 	%rd16, %rd14, %rd15;
	st.global.f64 	[%rd16], %fd107;
	div.rn.f64 	%fd108, %fd117, %fd106;
	st.global.f64 	[%rd16+8], %fd108;
	cvta.to.global.u64 	%rd17, %rd21;
	mul.wide.u32 	%rd18, %r2, 8;
	add.s64 	%rd19, %rd17, %rd18;
	st.global.f64 	[%rd19], %fd118;
$L__BB0_21:
	ret;

}
	// .globl	reduce_cross_term
.visible .entry reduce_cross_term(
	.param .u64 .ptr .align 1 reduce_cross_term_param_0,
	.param .u64 .ptr .align 1 reduce_cross_term_param_1,
	.param .u32 reduce_cross_term_param_2,
	.param .u32 reduce_cross_term_param_3,
	.param .u32 reduce_cross_term_param_4
)
{
	.reg .pred 	%p<12>;
	.reg .b32 	%r<53>;
	.reg .b64 	%rd<20>;
	.reg .b64 	%fd<102>;
	// demoted variable
	.shared .align 8 .b8 _ZZ17reduce_cross_termE12temp_storage[48];
	ld.param.u64 	%rd8, [reduce_cross_term_param_0];
	ld.param.u64 	%rd9, [reduce_cross_term_param_1];
	ld.param.u32 	%r19, [reduce_cross_term_param_2];
	ld.param.u32 	%r20, [reduce_cross_term_param_3];
	ld.param.u32 	%r21, [reduce_cross_term_param_4];
	cvta.to.global.u64 	%rd1, %rd9;
	mov.u32 	%r1, %tid.x;
	setp.ge.s32 	%p1, %r1, %r21;
	mov.f64 	%fd101, 0d0000000000000000;
	@%p1 bra 	$L__BB1_13;
	not.b32 	%r22, %r1;
	add.s32 	%r23, %r21, %r22;
	shr.u32 	%r24, %r23, 7;
	add.s32 	%r2, %r24, 1;
	and.b32  	%r3, %r2, 15;
	setp.lt.u32 	%p2, %r23, 1920;
	mov.f64 	%fd101, 0d0000000000000000;
	mov.u32 	%r49, %r1;
	@%p2 bra 	$L__BB1_4;
	and.b32  	%r25, %r2, 67108848;
	neg.s32 	%r47, %r25;
	mul.wide.u32 	%rd10, %r1, 8;
	add.s64 	%rd11, %rd10, %rd1;
	add.s64 	%rd18, %rd11, 8192;
	mov.f64 	%fd101, 0d0000000000000000;
	mov.u32 	%r49, %r1;
$L__BB1_3:
	.pragma "nounroll";
	ld.global.f64 	%fd19, [%rd18+-8192];
	add.f64 	%fd20, %fd101, %fd19;
	ld.global.f64 	%fd21, [%rd18+-7168];
	add.f64 	%fd22, %fd20, %fd21;
	ld.global.f64 	%fd23, [%rd18+-6144];
	add.f64 	%fd24, %fd22, %fd23;
	ld.global.f64 	%fd25, [%rd18+-5120];
	add.f64 	%fd26, %fd24, %fd25;
	ld.global.f64 	%fd27, [%rd18+-4096];
	add.f64 	%fd28, %fd26, %fd27;
	ld.global.f64 	%fd29, [%rd18+-3072];
	add.f64 	%fd30, %fd28, %fd29;
	ld.global.f64 	%fd31, [%rd18+-2048];
	add.f64 	%fd32, %fd30, %fd31;
	ld.global.f64 	%fd33, [%rd18+-1024];
	add.f64 	%fd34, %fd32, %fd33;
	ld.global.f64 	%fd35, [%rd18];
	add.f64 	%fd36, %fd34, %fd35;
	ld.global.f64 	%fd37, [%rd18+1024];
	add.f64 	%fd38, %fd36, %fd37;
	ld.global.f64 	%fd39, [%rd18+2048];
	add.f64 	%fd40, %fd38, %fd39;
	ld.global.f64 	%fd41, [%rd18+3072];
	add.f64 	%fd42, %fd40, %fd41;
	ld.global.f64 	%fd43, [%rd18+4096];
	add.f64 	%fd44, %fd42, %fd43;
	ld.global.f64 	%fd45, [%rd18+5120];
	add.f64 	%fd46, %fd44, %fd45;
	ld.global.f64 	%fd47, [%rd18+6144];
	add.f64 	%fd48, %fd46, %fd47;
	ld.global.f64 	%fd49, [%rd18+7168];
	add.f64 	%fd101, %fd48, %fd49;
	add.s32 	%r49, %r49, 2048;
	add.s32 	%r47, %r47, 16;
	add.s64 	%rd18, %rd18, 16384;
	setp.ne.s32 	%p3, %r47, 0;
	@%p3 bra 	$L__BB1_3;
$L__BB1_4:
	setp.eq.s32 	%p4, %r3, 0;
	@%p4 bra 	$L__BB1_13;
	and.b32  	%r10, %r2, 7;
	setp.lt.u32 	%p5, %r3, 8;
	@%p5 bra 	$L__BB1_7;
	mul.wide.u32 	%rd12, %r49, 8;
	add.s64 	%rd13, %rd1, %rd12;
	ld.global.f64 	%fd51, [%rd13];
	add.f64 	%fd52, %fd101, %fd51;
	ld.global.f64 	%fd53, [%rd13+1024];
	add.f64 	%fd54, %fd52, %fd53;
	ld.global.f64 	%fd55, [%rd13+2048];
	add.f64 	%fd56, %fd54, %fd55;
	ld.global.f64 	%fd57, [%rd13+3072];
	add.f64 	%fd58, %fd56, %fd57;
	ld.global.f64 	%fd59, [%rd13+4096];
	add.f64 	%fd60, %fd58, %fd59;
	ld.global.f64 	%fd61, [%rd13+5120];
	add.f64 	%fd62, %fd60, %fd61;
	ld.global.f64 	%fd63, [%rd13+6144];
	add.f64 	%fd64, %fd62, %fd63;
	ld.global.f64 	%fd65, [%rd13+7168];
	add.f64 	%fd101, %fd64, %fd65;
	add.s32 	%r49, %r49, 1024;
$L__BB1_7:
	setp.eq.s32 	%p6, %r10, 0;
	@%p6 bra 	$L__BB1_13;
	and.b32  	%r13, %r2, 3;
	setp.lt.u32 	%p7, %r10, 4;
	@%p7 bra 	$L__BB1_10;
	mul.wide.u32 	%rd14, %r49, 8;
	add.s64 	%rd15, %rd1, %rd14;
	ld.global.f64 	%fd67, [%rd15];
	add.f64 	%fd68, %fd101, %fd67;
	ld.global.f64 	%fd69, [%rd15+1024];
	add.f64 	%fd70, %fd68, %fd69;
	ld.global.f64 	%fd71, [%rd15+2048];
	add.f64 	%fd72, %fd70, %fd71;
	ld.global.f64 	%fd73, [%rd15+3072];
	add.f64 	%fd101, %fd72, %fd73;
	add.s32 	%r49, %r49, 512;
$L__BB1_10:
	setp.eq.s32 	%p8, %r13, 0;
	@%p8 bra 	$L__BB1_13;
	mul.wide.u32 	%rd16, %r49, 8;
	add.s64 	%rd19, %rd1, %rd16;
	neg.s32 	%r52, %r13;
$L__BB1_12:
	.pragma "nounroll";
	ld.global.f64 	%fd74, [%rd19];
	add.f64 	%fd101, %fd101, %fd74;
	add.s64 	%rd19, %rd19, 1024;
	add.s32 	%r52, %r52, 1;
	setp.ne.s32 	%p9, %r52, 0;
	@%p9 bra 	$L__BB1_12;
$L__BB1_13:
	// begin inline asm
	mov.u32 %r26, %laneid;
	// end inline asm
	mov.b32 	%r27, 1;
	mov.b32 	%r40, 31;
	mov.b32 	%r41, -1;
	// begin inline asm
	{  .reg .u32 lo;  .reg .u32 hi;  .reg .pred p;  .reg .f64 r0;  mov.b64 %fd75, %fd101;  mov.b64 {lo, hi}, %fd101;  shfl.sync.down.b32 lo|p, lo, %r27, %r40, %r41;  shfl.sync.down.b32 hi|p, hi, %r27, %r40, %r41;  mov.b64 r0, {lo, hi};  @p add.f64 %fd75, %fd75, r0;}
	// end inline asm
	mov.b32 	%r30, 2;
	// begin inline asm
	{  .reg .u32 lo;  .reg .u32 hi;  .reg .pred p;  .reg .f64 r0;  mov.b64 %fd77, %fd75;  mov.b64 {lo, hi}, %fd75;  shfl.sync.down.b32 lo|p, lo, %r30, %r40, %r41;  shfl.sync.down.b32 hi|p, hi, %r30, %r40, %r41;  mov.b64 r0, {lo, hi};  @p add.f64 %fd77, %fd77, r0;}
	// end inline asm
	mov.b32 	%r33, 4;
	// begin inline asm
	{  .reg .u32 lo;  .reg .u32 hi;  .reg .pred p;  .reg .f64 r0;  mov.b64 %fd79, %fd77;  mov.b64 {lo, hi}, %fd77;  shfl.sync.down.b32 lo|p, lo, %r33, %r40, %r41;  shfl.sync.down.b32 hi|p, hi, %r33, %r40, %r41;  mov.b64 r0, {lo, hi};  @p add.f64 %fd79, %fd79, r0;}
	// end inline asm
	mov.b32 	%r36, 8;
	// begin inline asm
	{  .reg .u32 lo;  .reg .u32 hi;  .reg .pred p;  .reg .f64 r0;  mov.b64 %fd81, %fd79;  mov.b64 {lo, hi}, %fd79;  shfl.sync.down.b32 lo|p, lo, %r36, %r40, %r41;  shfl.sync.down.b32 hi|p, hi, %r36, %r40, %r41;  mov.b64 r0, {lo, hi};  @p add.f64 %fd81, %fd81, r0;}
	// end inline asm
	mov.b32 	%r39, 16;
	// begin inline asm
	{  .reg .u32 lo;  .reg .u32 hi;  .reg .pred p;  .reg .f64 r0;  mov.b64 %fd83, %fd81;  mov.b64 {lo, hi}, %fd81;  shfl.sync.down.b32 lo|p, lo, %r39, %r40, %r41;  shfl.sync.down.b32 hi|p, hi, %r39, %r40, %r41;  mov.b64 r0, {lo, hi};  @p add.f64 %fd83, %fd83, r0;}
	// end inline asm
	setp.ne.s32 	%p10, %r26, 0;
	@%p10 bra 	$L__BB1_15;
	shr.u32 	%r42, %r1, 2;
	and.b32  	%r43, %r42, 248;
	mov.u32 	%r44, _ZZ17reduce_cross_termE12temp_storage;
	add.s32 	%r45, %r44, %r43;
	st.shared.f64 	[%r45+8], %fd83;
$L__BB1_15:
	bar.sync 	0;
	setp.ne.s32 	%p11, %r1, 0;
	@%p11 bra 	$L__BB1_17;
	ld.shared.f64 	%fd85, [_ZZ17reduce_cross_termE12temp_storage+16];
	add.f64 	%fd86, %fd83, %fd85;
	ld.shared.f64 	%fd87, [_ZZ17reduce_cross_termE12temp_storage+24];
	add.f64 	%fd88, %fd86, %fd87;
	ld.shared.f64 	%fd89, [_ZZ17reduce_cross_termE12temp_storage+32];
	add.f64 	%fd90, %fd88, %fd89;
	mul.lo.s32 	%r46, %r20, %r19;
	cvt.rn.f64.s32 	%fd91, %r46;
	div.rn.f64 	%fd92, %fd90, %fd91;
	cvta.to.global.u64 	%rd17, %rd8;
	st.global.f64 	[%rd17], %fd92;
$L__BB1_17:
	ret;

}
	// .globl	_ZN3cub18CUB_300001_SM_10006detail11EmptyKernelIvEEvv
.visible .entry _ZN3cub18CUB_300001_SM_10006detail11EmptyKernelIvEEvv()
{


	ret;

}


// ===== COMPILED SASS (sm_100) =====

	.target	sm_100

	.elftype	@"ET_EXEC"


//--------------------- .note.nv.tkinfo           --------------------------
	.section	.note.nv.tkinfo,"",@"SHT_NOTE"
	.sectionflags	@"SHF_NOTE_NV_TKINFO"
	.tkinfo
        /*0018*/ 	.word	0x00000002
        /*0030*/ 	.string	""
        /*0030*/ 	.string	"ptxas"
        /*0030*/ 	.string	"Cuda compilation tools, release 13.0, V13.0.88"
        /*0030*/ 	.string	"Build cuda_13.0.r13.0/compiler.36424714_0"
        /*0030*/ 	.string	"-arch sm_100 -m 64 "



//--------------------- .note.nv.cuinfo           --------------------------
	.section	.note.nv.cuinfo,"",@"SHT_NOTE"
	.sectionflags	@"SHF_NOTE_NV_CUINFO"
        /*0018*/ 	.short	0x0002
        /*001a*/ 	.short	0x0064
        /*001c*/ 	.short	0x0082
	.zero		2


//--------------------- .nv.info                  --------------------------
	.section	.nv.info,"",@"SHT_CUDA_INFO"
	.align	4


	//----- nvinfo : EIATTR_REGCOUNT
	.align		4
        /*0000*/ 	.byte	0x04, 0x2f
        /*0002*/ 	.short	(.L_41 - .L_40)
	.align		4
.L_40:
        /*0004*/ 	.word	index@(GaussTransform)
        /*0008*/ 	.word	0x0000002a


	//----- nvinfo : EIATTR_FRAME_SIZE
	.align		4
.L_41:
        /*000c*/ 	.byte	0x04, 0x11
        /*000e*/ 	.short	(.L_43 - .L_42)
	.align		4
.L_42:
        /*0010*/ 	.word	index@($__internal_1_$__cuda_sm20_div_rn_f64_full)
        /*0014*/ 	.word	0x00000000


	//----- nvinfo : EIATTR_FRAME_SIZE
	.align		4
.L_43:
        /*0018*/ 	.byte	0x04, 0x11
        /*001a*/ 	.short	(.L_45 - .L_44)
	.align		4
.L_44:
        /*001c*/ 	.word	index@(GaussTransform)
        /*0020*/ 	.word	0x00000000


	//----- nvinfo : EIATTR_REGCOUNT
	.align		4
.L_45:
        /*0024*/ 	.byte	0x04, 0x2f
        /*0026*/ 	.short	(.L_47 - .L_46)
	.align		4
.L_46:
        /*0028*/ 	.word	index@(reduce_cross_term)
        /*002c*/ 	.word	0x0000001c


	//----- nvinfo : EIATTR_FRAME_SIZE
	.align		4
.L_47:
        /*0030*/ 	.byte	0x04, 0x11
        /*0032*/ 	.short	(.L_49 - .L_48)
	.align		4
.L_48:
        /*0034*/ 	.word	index@($__internal_0_$__cuda_sm20_div_rn_f64_full)
        /*0038*/ 	.word	0x00000000


	//----- nvinfo : EIATTR_FRAME_SIZE
	.align		4
.L_49:
        /*003c*/ 	.byte	0x04, 0x11
        /*003e*/ 	.short	(.L_51 - .L_50)
	.align		4
.L_50:
        /*0040*/ 	.word	index@(reduce_cross_term)
        /*0044*/ 	.word	0x00000000


	//----- nvinfo : EIATTR_REGCOUNT
	.align		4
.L_51:
        /*0048*/ 	.byte	0x04, 0x2f
        /*004a*/ 	.short	(.L_53 - .L_52)
	.align		4
.L_52:
        /*004c*/ 	.word	index@(_ZN3cub18CUB_300001_SM_10006detail11EmptyKernelIvEEvv)
        /*0050*/ 	.word	0x00000004


	//----- nvinfo : EIATTR_FRAME_SIZE
	.align		4
.L_53:
        /*0054*/ 	.byte	0x04, 0x11
        /*0056*/ 	.short	(.L_55 - .L_54)
	.align		4
.L_54:
        /*0058*/ 	.word	index@(_ZN3cub18CUB_300001_SM_10006detail11EmptyKernelIvEEvv)
        /*005c*/ 	.word	0x00000000


	//----- nvinfo : EIATTR_MIN_STACK_SIZE
	.align		4
.L_55:
        /*0060*/ 	.byte	0x04, 0x12
        /*0062*/ 	.short	(.L_57 - .L_56)
	.align		4
.L_56:
        /*0064*/ 	.word	index@(_ZN3cub18CUB_300001_SM_10006detail11EmptyKernelIvEEvv)
        /*0068*/ 	.word	0x00000000


	//----- nvinfo : EIATTR_MIN_STACK_SIZE
	.align		4
.L_57:
        /*006c*/ 	.byte	0x04, 0x12
        /*006e*/ 	.short	(.L_59 - .L_58)
	.align		4
.L_58:
        /*0070*/ 	.word	index@(reduce_cross_term)
        /*0074*/ 	.word	0x00000000


	//----- nvinfo : EIATTR_MIN_STACK_SIZE
	.align		4
.L_59:
        /*0078*/ 	.byte	0x04, 0x12
        /*007a*/ 	.short	(.L_61 - .L_60)
	.align		4
.L_60:
        /*007c*/ 	.word	index@(GaussTransform)
        /*0080*/ 	.word	0x00000000
.L_61:


//--------------------- .nv.compat                --------------------------
	.section	.nv.compat,"",@"SHT_CUDA_COMPAT_INFO"
	.align	4
        /*0000*/ 	.byte	0x02, 0x09, 0x00, 0x00, 0x02, 0x02, 0x01, 0x00, 0x02, 0x05, 0x05, 0x00, 0x03, 0x07, 0x01, 0x01
        /*0010*/ 	.byte	0x02, 0x03, 0x00, 0x00, 0x02, 0x06, 0x01, 0x00, 0x04, 0x0b, 0x08, 0x00, 0x01, 0x00, 0x00, 0x00
        /*0020*/ 	.byte	0x00, 0x00, 0x00, 0x00


//--------------------- .nv.info._ZN3cub18CUB_300001_SM_10006detail11EmptyKernelIvEEvv --------------------------
	.section	.nv.info._ZN3cub18CUB_300001_SM_10006detail11EmptyKernelIvEEvv,"",@"SHT_CUDA_INFO"
	.sectionflags	@""
	.align	4


	//----- nvinfo : EIATTR_CUDA_API_VERSION
	.align		4
        /*0000*/ 	.byte	0x04, 0x37
        /*0002*/ 	.short	(.L_63 - .L_62)
.L_62:
        /*0004*/ 	.word	0x00000082


	//----- nvinfo : EIATTR_SPARSE_MMA_MASK
	.align		4
.L_63:
        /*0008*/ 	.byte	0x03, 0x50
        /*000a*/ 	.short	0x0000


	//----- nvinfo : EIATTR_MAXREG_COUNT
	.align		4
        /*000c*/ 	.byte	0x03, 0x1b
        /*000e*/ 	.short	0x00ff


	//----- nvinfo : EIATTR_MERCURY_ISA_VERSION
	.align		4
        /*0010*/ 	.byte	0x03, 0x5f
        /*0012*/ 	.short	0x0101


	//----- nvinfo : EIATTR_VRC_CTA_INIT_COUNT
	.align		4
        /*0014*/ 	.byte	0x02, 0x4a
	.zero		1
	.zero		1


	//----- nvinfo : EIATTR_EXIT_INSTR_OFFSETS
	.align		4
        /*0018*/ 	.byte	0x04, 0x1c
        /*001a*/ 	.short	(.L_65 - .L_64)


	//   ....[0]....
.L_64:
        /*001c*/ 	.word	0x00000010


	//----- nvinfo : EIATTR_SW_WAR
	.align		4
.L_65:
        /*0020*/ 	.byte	0x04, 0x36
        /*0022*/ 	.short	(.L_67 - .L_66)
.L_66:
        /*0024*/ 	.word	0x00000008
.L_67:


//--------------------- .nv.info.reduce_cross_term --------------------------
	.section	.nv.info.reduce_cross_term,"",@"SHT_CUDA_INFO"
	.sectionflags	@""
	.align	4


	//----- nvinfo : EIATTR_CUDA_API_VERSION
	.align		4
        /*0000*/ 	.byte	0x04, 0x37
        /*0002*/ 	.short	(.L_69 - .L_68)
.L_68:
        /*0004*/ 	.word	0x00000082


	//----- nvinfo : EIATTR_KPARAM_INFO
	.align		4
.L_69:
        /*0008*/ 	.byte	0x04, 0x17
        /*000a*/ 	.short	(.L_71 - .L_70)
.L_70:
        /*000c*/ 	.word	0x00000000
        /*0010*/ 	.short	0x0004
        /*0012*/ 	.short	0x0018
        /*0014*/ 	.byte	0x00, 0xf0, 0x11, 0x00


	//----- nvinfo : EIATTR_KPARAM_INFO
	.align		4
.L_71:
        /*0018*/ 	.byte	0x04, 0x17
        /*001a*/ 	.short	(.L_73 - .L_72)
.L_72:
        /*001c*/ 	.word	0x00000000
        /*0020*/ 	.short	0x0003
        /*0022*/ 	.short	0x0014
        /*0024*/ 	.byte	0x00, 0xf0, 0x11, 0x00


	//----- nvinfo : EIATTR_KPARAM_INFO
	.align		4
.L_73:
        /*0028*/ 	.byte	0x04, 0x17
        /*002a*/ 	.short	(.L_75 - .L_74)
.L_74:
        /*002c*/ 	.word	0x00000000
        /*0030*/ 	.short	0x0002
        /*0032*/ 	.short	0x0010
        /*0034*/ 	.byte	0x00, 0xf0, 0x11, 0x00


	//----- nvinfo : EIATTR_KPARAM_INFO
	.align		4
.L_75:
        /*0038*/ 	.byte	0x04, 0x17
        /*003a*/ 	.short	(.L_77 - .L_76)
.L_76:
        /*003c*/ 	.word	0x00000000
        /*0040*/ 	.short	0x0001
        /*0042*/ 	.short	0x0008
        /*0044*/ 	.byte	0x00, 0xf5, 0x21, 0x00


	//----- nvinfo : EIATTR_KPARAM_INFO
	.align		4
.L_77:
        /*0048*/ 	.byte	0x04, 0x17
        /*004a*/ 	.short	(.L_79 - .L_78)
.L_78:
        /*004c*/ 	.word	0x00000000
        /*0050*/ 	.short	0x0000
        /*0052*/ 	.short	0x0000
        /*0054*/ 	.byte	0x00, 0xf5, 0x21, 0x00


	//----- nvinfo : EIATTR_SPARSE_MMA_MASK
	.align		4
.L_79:
        /*0058*/ 	.byte	0x03, 0x50
        /*005a*/ 	.short	0x0000


	//----- nvinfo : EIATTR_MAXREG_COUNT
	.align		4
        /*005c*/ 	.byte	0x03, 0x1b
        /*005e*/ 	.short	0x00ff


	//----- nvinfo : EIATTR_NUM_BARRIERS
	.align		4
        /*0060*/ 	.byte	0x02, 0x4c
        /*0062*/ 	.byte	0x01
	.zero		1


	//----- nvinfo : EIATTR_MERCURY_ISA_VERSION
	.align		4
        /*0064*/ 	.byte	0x03, 0x5f
        /*0066*/ 	.short	0x0101


	//----- nvinfo : EIATTR_COOP_GROUP_MASK_REGIDS
	.align		4
        /*0068*/ 	.byte	0x04, 0x29
        /*006a*/ 	.short	(.L_81 - .L_80)


	//   ....[0]....
.L_80:
        /*006c*/ 	.word	0xffffffff


	//   ....[1]....
        /*0070*/ 	.word	0xffffffff


	//   ....[2]....
        /*0074*/ 	.word	0xffffffff


	//   ....[3]....
        /*0078*/ 	.word	0xffffffff


	//   ....[4]....
        /*007c*/ 	.word	0xffffffff


	//   ....[5]....
        /*0080*/ 	.word	0xffffffff


	//   ....[6]....
        /*0084*/ 	.word	0xffffffff


	//   ....[7]....
        /*0088*/ 	.word	0xffffffff


	//   ....[8]....
        /*008c*/ 	.word	0xffffffff


	//   ....[9]....
        /*0090*/ 	.word	0xffffffff


	//----- nvinfo : EIATTR_COOP_GROUP_INSTR_OFFSETS
	.align		4
.L_81:
        /*0094*/ 	.byte	0x04, 0x28
        /*0096*/ 	.short	(.L_83 - .L_82)


	//   ....[0]....
.L_82:
        /*0098*/ 	.word	0x000007d0


	//   ....[1]....
        /*009c*/ 	.word	0x000007f0


	//   ....[2]....
        /*00a0*/ 	.word	0x00000850


	//   ....[3]....
        /*00a4*/ 	.word	0x00000860


	//   ....[4]....
        /*00a8*/ 	.word	0x000008b0


	//   ....[5]....
        /*00ac*/ 	.word	0x000008c0


	//   ....[6]....
        /*00b0*/ 	.word	0x00000910


	//   ....[7]....
        /*00b4*/ 	.word	0x00000940


	//   ....[8]....
        /*00b8*/ 	.word	0x000009a0


	//   ....[9]....
        /*00bc*/ 	.word	0x000009b0


	//----- nvinfo : EIATTR_VRC_CTA_INIT_COUNT
	.align		4
.L_83:
        /*00c0*/ 	.byte	0x02, 0x4a
	.zero		1
	.zero		1


	//----- nvinfo : EIATTR_EXIT_INSTR_OFFSETS
	.align		4
        /*00c4*/ 	.byte	0x04, 0x1c
        /*00c6*/ 	.short	(.L_85 - .L_84)


	//   ....[0]....
.L_84:
        /*00c8*/ 	.word	0x00000a10


	//   ....[1]....
        /*00cc*/ 	.word	0x00000c30


	//----- nvinfo : EIATTR_CRS_STACK_SIZE
	.align		4
.L_85:
        /*00d0*/ 	.byte	0x04, 0x1e
        /*00d2*/ 	.short	(.L_87 - .L_86)
.L_86:
        /*00d4*/ 	.word	0x00000000


	//----- nvinfo : EIATTR_CBANK_PARAM_SIZE
	.align		4
.L_87:
        /*00d8*/ 	.byte	0x03, 0x19
        /*00da*/ 	.short	0x001c


	//----- nvinfo : EIATTR_PARAM_CBANK
	.align		4
        /*00dc*/ 	.byte	0x04, 0x0a
        /*00de*/ 	.short	(.L_89 - .L_88)
	.align		4
.L_88:
        /*00e0*/ 	.word	index@(.nv.constant0.reduce_cross_term)
        /*00e4*/ 	.short	0x0380
        /*00e6*/ 	.short	0x001c


	//----- nvinfo : EIATTR_SW_WAR
	.align		4
.L_89:
        /*00e8*/ 	.byte	0x04, 0x36
        /*00ea*/ 	.short	(.L_91 - .L_90)
.L_90:
        /*00ec*/ 	.word	0x00000008
.L_91:


//--------------------- .nv.info.GaussTransform   --------------------------
	.section	.nv.info.GaussTransform,"",@"SHT_CUDA_INFO"
	.sectionflags	@""
	.align	4


	//----- nvinfo : EIATTR_CUDA_API_VERSION
	.align		4
        /*0000*/ 	.byte	0x04, 0x37
        /*0002*/ 	.short	(.L_93 - .L_92)
.L_92:
        /*0004*/ 	.word	0x00000082


	//----- nvinfo : EIATTR_KPARAM_INFO
	.align		4
.L_93:
        /*0008*/ 	.byte	0x04, 0x17
        /*000a*/ 	.short	(.L_95 - .L_94)
.L_94:
        /*000c*/ 	.word	0x00000000
        /*0010*/ 	.short	0x0006
        /*0012*/ 	.short	0x0028
        /*0014*/ 	.byte	0x00, 0xf5, 0x21, 0x00


	//----- nvinfo : EIATTR_KPARAM_INFO
	.align		4
.L_95:
        /*0018*/ 	.byte	0x04, 0x17
        /*001a*/ 	.short	(.L_97 - .L_96)
.L_96:
        /*001c*/ 	.word	0x00000000
        /*0020*/ 	.short	0x0005
        /*0022*/ 	.short	0x0020
        /*0024*/ 	.byte	0x00, 0xf5, 0x21, 0x00


	//----- nvinfo : EIATTR_KPARAM_INFO
	.align		4
.L_97:
        /*0028*/ 	.byte	0x04, 0x17
        /*002a*/ 	.short	(.L_99 - .L_98)
.L_98:
        /*002c*/ 	.word	0x00000000
        /*0030*/ 	.short	0x0004
        /*0032*/ 	.short	0x0018
        /*0034*/ 	.byte	0x00, 0xf0, 0x21, 0x00


	//----- nvinfo : EIATTR_KPARAM_INFO
	.align		4
.L_99:
        /*0038*/ 	.byte	0x04, 0x17
        /*003a*/ 	.short	(.L_101 - .L_100)
.L_100:
        /*003c*/ 	.word	0x00000000
        /*0040*/ 	.short	0x0003
        /*0042*/ 	.short	0x0014
        /*0044*/ 	.byte	0x00, 0xf0, 0x11, 0x00


	//----- nvinfo : EIATTR_KPARAM_INFO
	.align		4
.L_101:
        /*0048*/ 	.byte	0x04, 0x17
        /*004a*/ 	.short	(.L_103 - .L_102)
.L_102:
        /*004c*/ 	.word	0x00000000
        /*0050*/ 	.short	0x0002
        /*0052*/ 	.short	0x0010
        /*0054*/ 	.byte	0x00, 0xf0, 0x11, 0x00


	//----- nvinfo : EIATTR_KPARAM_INFO
	.align		4
.L_103:
        /*0058*/ 	.byte	0x04, 0x17
        /*005a*/ 	.short	(.L_105 - .L_104)
.L_104:
        /*005c*/ 	.word	0x00000000
        /*0060*/ 	.short	0x0001
        /*0062*/ 	.short	0x0008
        /*0064*/ 	.byte	0x00, 0xf5, 0x21, 0x00


	//----- nvinfo : EIATTR_KPARAM_INFO
	.align		4
.L_105:
        /*0068*/ 	.byte	0x04, 0x17
        /*006a*/ 	.short	(.L_107 - .L_106)
.L_106:
        /*006c*/ 	.word	0x00000000
        /*0070*/ 	.short	0x0000
        /*0072*/ 	.short	0x0000
        /*0074*/ 	.byte	0x00, 0xf5, 0x21, 0x00


	//----- nvinfo : EIATTR_SPARSE_MMA_MASK
	.align		4
.L_107:
        /*0078*/ 	.byte	0x03, 0x50
        /*007a*/ 	.short	0x0000


	//----- nvinfo : EIATTR_MAXREG_COUNT
	.align		4
        /*007c*/ 	.byte	0x03, 0x1b
        /*007e*/ 	.short	0x00ff


	//----- nvinfo : EIATTR_NUM_BARRIERS
	.align		4
        /*0080*/ 	.byte	0x02, 0x4c
        /*0082*/ 	.byte	0x01
	.zero		1


	//----- nvinfo : EIATTR_MERCURY_ISA_VERSION
	.align		4
        /*0084*/ 	.byte	0x03, 0x5f
        /*0086*/ 	.short	0x0101


	//----- nvinfo : EIATTR_COOP_GROUP_MASK_REGIDS
	.align		4
        /*0088*/ 	.byte	0x04, 0x29
        /*008a*/ 	.short	(.L_109 - .L_108)


	//   ....[0]....
.L_108:
        /*008c*/ 	.word	0xffffffff


	//   ....[1]....
        /*0090*/ 	.word	0xffffffff


	//   ....[2]....
        /*0094*/ 	.word	0xffffffff


	//   ....[3]....
        /*0098*/ 	.word	0xffffffff


	//   ....[4]....
        /*009c*/ 	.word	0xffffffff


	//   ....[5]....
        /*00a0*/ 	.word	0xffffffff


	//   ....[6]....
        /*00a4*/ 	.word	0xffffffff


	//   ....[7]....
        /*00a8*/ 	.word	0xffffffff


	//   ....[8]....
        /*00ac*/ 	.word	0xffffffff


	//   ....[9]....
        /*00b0*/ 	.word	0xffffffff


	//   ....[10]....
        /*00b4*/ 	.word	0xffffffff


	//   ....[11]....
        /*00b8*/ 	.word	0xffffffff


	//   ....[12]....
        /*00bc*/ 	.word	0xffffffff


	//   ....[13]....
        /*00c0*/ 	.word	0xffffffff


	//   ....[14]....
        /*00c4*/ 	.word	0xffffffff


	//   ....[15]....
        /*00c8*/ 	.word	0xffffffff


	//   ....[16]....
        /*00cc*/ 	.word	0xffffffff


	//   ....[17]....
        /*00d0*/ 	.word	0xffffffff


	//   ....[18]....
        /*00d4*/ 	.word	0xffffffff


	//   ....[19]....
        /*00d8*/ 	.word	0xffffffff


	//   ....[20]....
        /*00dc*/ 	.word	0xffffffff


	//   ....[21]....
        /*00e0*/ 	.word	0xffffffff


	//   ....[22]....
        /*00e4*/ 	.word	0xffffffff


	//   ....[23]....
        /*00e8*/ 	.word	0xffffffff


	//   ....[24]....
        /*00ec*/ 	.word	0xffffffff


	//   ....[25]....
        /*00f0*/ 	.word	0xffffffff


	//   ....[26]....
        /*00f4*/ 	.word	0xffffffff


	//   ....[27]....
        /*00f8*/ 	.word	0xffffffff


	//   ....[28]....
        /*00fc*/ 	.word	0xffffffff


	//   ....[29]....
        /*0100*/ 	.word	0xffffffff


	//----- nvinfo : EIATTR_COOP_GROUP_INSTR_OFFSETS
	.align		4
.L_109:
        /*0104*/ 	.byte	0x04, 0x28
        /*0106*/ 	.short	(.L_111 - .L_110)


	//   ....[0]....
.L_110:
        /*0108*/ 	.word	0x00000810


	//   ....[1]....
        /*010c*/ 	.word	0x00000850


	//   ....[2]....
        /*0110*/ 	.word	0x00000860


	//   ....[3]....
        /*0114*/ 	.word	0x00000870


	//   ....[4]....
        /*0118*/ 	.word	0x00000880


	//   ....[5]....
        /*011c*/ 	.word	0x00000890


	//   ....[6]....
        /*0120*/ 	.word	0x000008f0


	//   ....[7]....
        /*0124*/ 	.word	0x00000920


	//   ....[8]....
        /*0128*/ 	.word	0x00000940


	//   ....[9]....
        /*012c*/ 	.word	0x00000960


	//   ....[10]....
        /*0130*/ 	.word	0x00000980


	//   ....[11]....
        /*0134*/ 	.word	0x00000990


	//   ....[12]....
        /*0138*/ 	.word	0x000009e0


	//   ....[13]....
        /*013c*/ 	.word	0x00000a10


	//   ....[14]....
        /*0140*/ 	.word	0x00000a30


	//   ....[15]....
        /*0144*/ 	.word	0x00000a50


	//   ....[16]....
        /*0148*/ 	.word	0x00000a70


	//   ....[17]....
        /*014c*/ 	.word	0x00000a80


	//   ....[18]....
        /*0150*/ 	.word	0x00000ae0


	//   ....[19]....
        /*0154*/ 	.word	0x00000b10


	//   ....[20]....
        /*0158*/ 	.word	0x00000b30


	//   ....[21]....
        /*015c*/ 	.word	0x00000b50


	//   ....[22]....
        /*0160*/ 	.word	0x00000b80


	//   ....[23]....
        /*0164*/ 	.word	0x00000b90


	//   ....[24]....
        /*0168*/ 	.word	0x00000be0


	//   ....[25]....
        /*016c*/ 	.word	0x00000c10


	//   ....[26]....
        /*0170*/ 	.word	0x00000c30


	//   ....[27]....
        /*0174*/ 	.word	0x00000c50


	//   ....[28]....
        /*0178*/ 	.word	0x00000c80


	//   ....[29]....
        /*017c*/ 	.word	0x00000c90


	//----- nvinfo : EIATTR_VRC_CTA_INIT_COUNT
	.align		4
.L_111:
        /*0180*/ 	.byte	0x02, 0x4a
	.zero		1
	.zero		1


	//----- nvinfo : EIATTR_EXIT_INSTR_OFFSETS
	.align		4
        /*0184*/ 	.byte	0x04, 0x1c
        /*0186*/ 	.short	(.L_113 - .L_112)


	//   ....[0]....
.L_112:
        /*0188*/ 	.word	0x00000040


	//   ....[1]....
        /*018c*/ 	.word	0x00000e40


	//   ....[2]....
        /*0190*/ 	.word	0x000012b0


	//----- nvinfo : EIATTR_CRS_STACK_SIZE
	.align		4
.L_113:
        /*0194*/ 	.byte	0x04, 0x1e
        /*0196*/ 	.short	(.L_115 - .L_114)
.L_114:
        /*0198*/ 	.word	0x00000000


	//----- nvinfo : EIATTR_CBANK_PARAM_SIZE
	.align		4
.L_115:
        /*019c*/ 	.byte	0x03, 0x19
        /*019e*/ 	.short	0x0030


	//----- nvinfo : EIATTR_PARAM_CBANK
	.align		4
        /*01a0*/ 	.byte	0x04, 0x0a
        /*01a2*/ 	.short	(.L_117 - .L_116)
	.align		4
.L_116:
        /*01a4*/ 	.word	index@(.nv.constant0.GaussTransform)
        /*01a8*/ 	.short	0x0380
        /*01aa*/ 	.short	0x0030


	//----- nvinfo : EIATTR_SW_WAR
	.align		4
.L_117:
        /*01ac*/ 	.byte	0x04, 0x36
        /*01ae*/ 	.short	(.L_119 - .L_118)
.L_118:
        /*01b0*/ 	.word	0x00000008
.L_119:


//--------------------- .nv.callgraph             --------------------------
	.section	.nv.callgraph,"",@"SHT_CUDA_CALLGRAPH"
	.align	4
	.sectionentsize	8
	.align		4
        /*0000*/ 	.word	0x00000000
	.align		4
        /*0004*/ 	.word	0xffffffff
	.align		4
        /*0008*/ 	.word	0x00000000
	.align		4
        /*000c*/ 	.word	0xfffffffe
	.align		4
        /*0010*/ 	.word	0x00000000
	.align		4
        /*0014*/ 	.word	0xfffffffd
	.align		4
        /*0018*/ 	.word	0x00000000
	.align		4
        /*001c*/ 	.word	0xfffffffc


//--------------------- .nv.constant4             --------------------------
	.section	.nv.constant4,"a",@progbits
	.align	8
	.align		8
.nv.constant4:
        /*0000*/ 	.dword	_ZN34_INTERNAL_762e4016_4_k_cu_f3b7cc004cuda3std3__45__cpo5beginE
	.align		8
        /*0008*/ 	.dword	_ZN34_INTERNAL_762e4016_4_k_cu_f3b7cc004cuda3std3__45__cpo3endE
	.align		8
        /*0010*/ 	.dword	_ZN34_INTERNAL_762e4016_4_k_cu_f3b7cc004cuda3std3__45__cpo6cbeginE
	.align		8
        /*0018*/ 	.dword	_ZN34_INTERNAL_762e4016_4_k_cu_f3b7cc004cuda3std3__45__cpo4cendE
	.align		8
        /*0020*/ 	.dword	_ZN34_INTERNAL_762e4016_4_k_cu_f3b7cc004cuda3std3__45__cpo6rbeginE
	.align		8
        /*0028*/ 	.dword	_ZN34_INTERNAL_762e4016_4_k_cu_f3b7cc004cuda3std3__45__cpo4rendE
	.align		8
        /*0030*/ 	.dword	_ZN34_INTERNAL_762e4016_4_k_cu_f3b7cc004cuda3std3__45__cpo7crbeginE
	.align		8
        /*0038*/ 	.dword	_ZN34_INTERNAL_762e4016_4_k_cu_f3b7cc004cuda3std3__45__cpo5crendE
	.align		8
        /*0040*/ 	.dword	_ZN34_INTERNAL_762e4016_4_k_cu_f3b7cc004cuda3std3__436_GLOBAL__N__762e4016_4_k_cu_f3b7cc006ignoreE
	.align		8
        /*0048*/ 	.dword	_ZN34_INTERNAL_762e4016_4_k_cu_f3b7cc004cuda3std3__419piecewise_constructE
	.align		8
        /*0050*/ 	.dword	_ZN34_INTERNAL_762e4016_4_k_cu_f3b7cc004cuda3std3__48in_placeE
	.align		8
        /*0058*/ 	.dword	_ZN34_INTERNAL_762e4016_4_k_cu_f3b7cc004cuda3std3__420unreachable_sentinelE
	.align		8
        /*0060*/ 	.dword	_ZN34_INTERNAL_762e4016_4_k_cu_f3b7cc004cuda3std3__47nulloptE
	.align		8
        /*0068*/ 	.dword	_ZN34_INTERNAL_762e4016_4_k_cu_f3b7cc004cuda3std3__48unexpectE
	.align		8
        /*0070*/ 	.dword	_ZN34_INTERNAL_762e4016_4_k_cu_f3b7cc004cuda3std6ranges3__45__cpo4swapE
	.align		8
        /*0078*/ 	.dword	_ZN34_INTERNAL_762e4016_4_k_cu_f3b7cc004cuda3std6ranges3__45__cpo9iter_moveE
	.align		8
        /*0080*/ 	.dword	_ZN34_INTERNAL_762e4016_4_k_cu_f3b7cc004cuda3std6ranges3__45__cpo5beginE
	.align		8
        /*0088*/ 	.dword	_ZN34_INTERNAL_762e4016_4_k_cu_f3b7cc004cuda3std6ranges3__45__cpo3endE
	.align		8
        /*0090*/ 	.dword	_ZN34_INTERNAL_762e4016_4_k_cu_f3b7cc004cuda3std6ranges3__45__cpo6cbeginE
	.align		8
        /*0098*/ 	.dword	_ZN34_INTERNAL_762e4016_4_k_cu_f3b7cc004cuda3std6ranges3__45__cpo4cendE
	.align		8
        /*00a0*/ 	.dword	_ZN34_INTERNAL_762e4016_4_k_cu_f3b7cc004cuda3std6ranges3__45__cpo7advanceE
	.align		8
        /*00a8*/ 	.dword	_ZN34_INTERNAL_762e4016_4_k_cu_f3b7cc004cuda3std6ranges3__45__cpo9iter_swapE
	.align		8
        /*00b0*/ 	.dword	_ZN34_INTERNAL_762e4016_4_k_cu_f3b7cc004cuda3std6ranges3__45__cpo4nextE
	.align		8
        /*00b8*/ 	.dword	_ZN34_INTERNAL_762e4016_4_k_cu_f3b7cc004cuda3std6ranges3__45__cpo4prevE
	.align		8
        /*00c0*/ 	.dword	_ZN34_INTERNAL_762e4016_4_k_cu_f3b7cc004cuda3std6ranges3__45__cpo4dataE
	.align		8
        /*00c8*/ 	.dword	_ZN34_INTERNAL_762e4016_4_k_cu_f3b7cc004cuda3std6ranges3__45__cpo5cdataE
	.align		8
        /*00d0*/ 	.dword	_ZN34_INTERNAL_762e4016_4_k_cu_f3b7cc004cuda3std6ranges3__45__cpo4sizeE
	.align		8
        /*00d8*/ 	.dword	_ZN34_INTERNAL_762e4016_4_k_cu_f3b7cc004cuda3std6ranges3__45__cpo5ssizeE
	.align		8
        /*00e0*/ 	.dword	_ZN34_INTERNAL_762e4016_4_k_cu_f3b7cc004cuda3std6ranges3__45__cpo8distanceE
	.align		8
        /*00e8*/ 	.dword	_ZN34_INTERNAL_762e4016_4_k_cu_f3b7cc006thrust24THRUST_300001_SM_1000_NS6system6detail10sequential3seqE
	.align		8
        /*00f0*/ 	.dword	_ZN34_INTERNAL_762e4016_4_k_cu_f3b7cc006thrust24THRUST_300001_SM_1000_NS12placeholders2_1E
	.align		8
        /*00f8*/ 	.dword	_ZN34_INTERNAL_762e4016_4_k_cu_f3b7cc006thrust24THRUST_300001_SM_1000_NS12placeholders2_2E
	.align		8
        /*0100*/ 	.dword	_ZN34_INTERNAL_762e4016_4_k_cu_f3b7cc006thrust24THRUST_300001_SM_1000_NS12placeholders2_3E
	.align		8
        /*0108*/ 	.dword	_ZN34_INTERNAL_762e4016_4_k_cu_f3b7cc006thrust24THRUST_300001_SM_1000_NS12placeholders2_4E
	.align		8
        /*0110*/ 	.dword	_ZN34_INTERNAL_762e4016_4_k_cu_f3b7cc006thrust24THRUST_300001_SM_1000_NS12placeholders2_5E
	.align		8
        /*0118*/ 	.dword	_ZN34_INTERNAL_762e4016_4_k_cu_f3b7cc006thrust24THRUST_300001_SM_1000_NS12placeholders2_6E
	.align		8
        /*0120*/ 	.dword	_ZN34_INTERNAL_762e4016_4_k_cu_f3b7cc006thrust24THRUST_300001_SM_1000_NS12placeholders2_7E
	.align		8
        /*0128*/ 	.dword	_ZN34_INTERNAL_762e4016_4_k_cu_f3b7cc006thrust24THRUST_300001_SM_1000_NS12placeholders2_8E
	.align		8
        /*0130*/ 	.dword	_ZN34_INTERNAL_762e4016_4_k_cu_f3b7cc006thrust24THRUST_300001_SM_1000_NS12placeholders2_9E
	.align		8
        /*0138*/ 	.dword	_ZN34_INTERNAL_762e4016_4_k_cu_f3b7cc006thrust24THRUST_300001_SM_1000_NS12placeholders3_10E


//--------------------- .text._ZN3cub18CUB_300001_SM_10006detail11EmptyKernelIvEEvv --------------------------
	.section	.text._ZN3cub18CUB_300001_SM_10006detail11EmptyKernelIvEEvv,"ax",@progbits
	.align	128
        .global         _ZN3cub18CUB_300001_SM_10006detail11EmptyKernelIvEEvv
        .type           _ZN3cub18CUB_300001_SM_10006detail11EmptyKernelIvEEvv,@function
        .size           _ZN3cub18CUB_300001_SM_10006detail11EmptyKernelIvEEvv,(.L_x_38 - _ZN3cub18CUB_300001_SM_10006detail11EmptyKernelIvEEvv)
        .other          _ZN3cub18CUB_300001_SM_10006detail11EmptyKernelIvEEvv,@"STO_CUDA_ENTRY STV_DEFAULT"
_ZN3cub18CUB_300001_SM_10006detail11EmptyKernelIvEEvv:
.text._ZN3cub18CUB_300001_SM_10006detail11EmptyKernelIvEEvv:
[----:B------:R-:W-:Y:S01]  /*0000*/  LDC R1, c[0x0][0x37c] ;  /* 0x0000df00ff017b82 */ /* 0x000fe20000000800 */
[----:B------:R-:W-:Y:S05]  /*0010*/  EXIT ;  /* 0x000000000000794d */ /* 0x000fea0003800000 */
.L_x_0:
[----:B------:R-:W-:-:S00]  /*0020*/  BRA `(.L_x_0) ;  /* 0xfffffffc00fc7947 */ /* 0x000fc0000383ffff */
[----:B------:R-:W-:-:S00]  /*0030*/  NOP ;  /* 0x0000000000007918 */ /* 0x000fc00000000000 */
        /* <DEDUP_REMOVED lines=12> */
.L_x_38:


//--------------------- .text.reduce_cross_term   --------------------------
	.section	.text.reduce_cross_term,"ax",@progbits
	.align	128
        .global         reduce_cross_term
        .type           reduce_cross_term,@function
        .size           reduce_cross_term,(.L_x_36 - reduce_cross_term)
        .other          reduce_cross_term,@"STO_CUDA_ENTRY STV_DEFAULT"
reduce_cross_term:
.text.reduce_cross_term:
[----:B------:R-:W-:Y:S01]  /*0000*/  LDC R1, c[0x0][0x37c] ;  /* 0x0000df00ff017b82 */ /* 0x000fe20000000800 */
[----:B------:R-:W0:Y:S01]  /*0010*/  S2R R0, SR_TID.X ;  /* 0x0000000000007919 */ /* 0x000e220000002100 */
[----:B------:R-:W0:Y:S01]  /*0020*/  LDCU UR4, c[0x0][0x398] ;  /* 0x00007300ff0477ac */ /* 0x000e220008000800 */
[----:B------:R-:W-:Y:S01]  /*0030*/  BSSY.RECONVERGENT B0, `(.L_x_1) ;  /* 0x0000079000007945 */ /* 0x000fe20003800200 */
[----:B------:R-:W-:Y:S01]  /*0040*/  CS2R R8, SRZ ;  /* 0x0000000000087805 */ /* 0x000fe2000001ff00 */
[----:B------:R-:W1:Y:S01]  /*0050*/  LDCU.64 UR8, c[0x0][0x358] ;  /* 0x00006b00ff0877ac */ /* 0x000e620008000a00 */
[----:B0-----:R-:W-:-:S13]  /*0060*/  ISETP.GE.AND P0, PT, R0, UR4, PT ;  /* 0x0000000400007c0c */ /* 0x001fda000bf06270 */
[----:B-1----:R-:W-:Y:S05]  /*0070*/  @P0 BRA `(.L_x_2) ;  /* 0x0000000400d00947 */ /* 0x002fea0003800000 */
[----:B------:R-:W-:Y:S01]  /*0080*/  LOP3.LUT R2, RZ, R0, RZ, 0x33, !PT ;  /* 0x00000000ff027212 */ /* 0x000fe200078e33ff */
[----:B------:R-:W-:Y:S01]  /*0090*/  BSSY.RECONVERGENT B1, `(.L_x_3) ;  /* 0x0000037000017945 */ /* 0x000fe20003800200 */
[----:B------:R-:W-:Y:S01]  /*00a0*/  IMAD.MOV.U32 R5, RZ, RZ, R0 ;  /* 0x000000ffff057224 */ /* 0x000fe200078e0000 */
[----:B------:R-:W-:Y:S02]  /*00b0*/  CS2R R8, SRZ ;  /* 0x0000000000087805 */ /* 0x000fe4000001ff00 */
[----:B------:R-:W-:-:S05]  /*00c0*/  VIADD R4, R2, UR4 ;  /* 0x0000000402047c36 */ /* 0x000fca0008000000 */
[C---:B------:R-:W-:Y:S02]  /*00d0*/  ISETP.GE.U32.AND P1, PT, R4.reuse, 0x780, PT ;  /* 0x000007800400780c */ /* 0x040fe40003f26070 */
[----:B------:R-:W-:-:S04]  /*00e0*/  LEA.HI R2, R4, 0x1, RZ, 0x19 ;  /* 0x0000000104027811 */ /* 0x000fc800078fc8ff */
[----:B------:R-:W-:-:S04]  /*00f0*/  LOP3.LUT R3, R2, 0xf, RZ, 0xc0, !PT ;  /* 0x0000000f02037812 */ /* 0x000fc800078ec0ff */
[----:B------:R-:W-:-:S03]  /*0100*/  ISETP.NE.AND P0, PT, R3, RZ, PT ;  /* 0x000000ff0300720c */ /* 0x000fc60003f05270 */
[----:B------:R-:W-:Y:S10]  /*0110*/  @!P1 BRA `(.L_x_4) ;  /* 0x0000000000b89947 */ /* 0x000ff40003800000 */
[----:B------:R-:W0:Y:S01]  /*0120*/  LDC.64 R6, c[0x0][0x388] ;  /* 0x0000e200ff067b82 */ /* 0x000e220000000a00 */
[----:B------:R-:W-:Y:S01]  /*0130*/  LOP3.LUT R4, R2, 0x3fffff0, RZ, 0xc0, !PT ;  /* 0x03fffff002047812 */ /* 0x000fe200078ec0ff */
[----:B------:R-:W-:Y:S01]  /*0140*/  IMAD.MOV.U32 R5, RZ, RZ, R0 ;  /* 0x000000ffff057224 */ /* 0x000fe200078e0000 */
[----:B------:R-:W-:-:S03]  /*0150*/  CS2R R8, SRZ ;  /* 0x0000000000087805 */ /* 0x000fc6000001ff00 */
[----:B------:R-:W-:Y:S02]  /*0160*/  IMAD.MOV R4, RZ, RZ, -R4 ;  /* 0x000000ffff047224 */ /* 0x000fe400078e0a04 */
[----:B0-----:R-:W-:-:S03]  /*0170*/  IMAD.WIDE.U32 R6, R0, 0x8, R6 ;  /* 0x0000000800067825 */ /* 0x001fc600078e0006 */
[----:B------:R-:W-:-:S05]  /*0180*/  IADD3 R6, P1, PT, R6, 0x2000, RZ ;  /* 0x0000200006067810 */ /* 0x000fca0007f3e0ff */
[----:B------:R-:W-:-:S08]  /*0190*/  IMAD.X R7, RZ, RZ, R7, P1 ;  /* 0x000000ffff077224 */ /* 0x000fd000008e0607 */
.L_x_5:
[----:B------:R-:W2:Y:S04]  /*01a0*/  LDG.E.64 R20, desc[UR8][R6.64+-0x2000] ;  /* 0xffe0000806147981 */ /* 0x000ea8000c1e1b00 */
[----:B------:R-:W3:Y:S04]  /*01b0*/  LDG.E.64 R18, desc[UR8][R6.64+-0x1c00] ;  /* 0xffe4000806127981 */ /* 0x000ee8000c1e1b00 */
[----:B------:R-:W4:Y:S04]  /*01c0*/  LDG.E.64 R16, desc[UR8][R6.64+-0x1800] ;  /* 0xffe8000806107981 */ /* 0x000f28000c1e1b00 */
[----:B------:R-:W5:Y:S04]  /*01d0*/  LDG.E.64 R14, desc[UR8][R6.64+-0x1400] ;  /* 0xffec0008060e7981 */ /* 0x000f68000c1e1b00 */
[----:B------:R-:W5:Y:S04]  /*01e0*/  LDG.E.64 R12, desc[UR8][R6.64+-0x1000] ;  /* 0xfff00008060c7981 */ /* 0x000f68000c1e1b00 */
[----:B------:R-:W5:Y:S04]  /*01f0*/  LDG.E.64 R10, desc[UR8][R6.64+-0xc00] ;  /* 0xfff40008060a7981 */ /* 0x000f68000c1e1b00 */
[----:B------:R-:W5:Y:S04]  /*0200*/  LDG.E.64 R24, desc[UR8][R6.64+-0x800] ;  /* 0xfff8000806187981 */ /* 0x000f68000c1e1b00 */
[----:B------:R-:W5:Y:S01]  /*0210*/  LDG.E.64 R22, desc[UR8][R6.64+-0x400] ;  /* 0xfffc000806167981 */ /* 0x000f62000c1e1b00 */
[----:B--2---:R-:W-:-:S03]  /*0220*/  DADD R20, R20, R8 ;  /* 0x0000000014147229 */ /* 0x004fc60000000008 */
[----:B------:R-:W2:Y:S05]  /*0230*/  LDG.E.64 R8, desc[UR8][R6.64] ;  /* 0x0000000806087981 */ /* 0x000eaa000c1e1b00 */
[----:B---3--:R-:W-:Y:S02]  /*0240*/  DADD R18, R20, R18 ;  /* 0x0000000014127229 */ /* 0x008fe40000000012 */
[----:B------:R-:W3:Y:S06]  /*0250*/  LDG.E.64 R20, desc[UR8][R6.64+0x400] ;  /* 0x0004000806147981 */ /* 0x000eec000c1e1b00 */
[----:B----4-:R-:W-:-:S02]  /*0260*/  DADD R16, R18, R16 ;  /* 0x0000000012107229 */ /* 0x010fc40000000010 */
[----:B------:R-:W4:Y:S06]  /*0270*/  LDG.E.64 R18, desc[UR8][R6.64+0x800] ;  /* 0x0008000806127981 */ /* 0x000f2c000c1e1b00 */
[----:B-----5:R-:W-:Y:S02]  /*0280*/  DADD R14, R16, R14 ;  /* 0x00000000100e7229 */ /* 0x020fe4000000000e */
[----:B------:R-:W5:Y:S06]  /*0290*/  LDG.E.64 R16, desc[UR8][R6.64+0xc00] ;  /* 0x000c000806107981 */ /* 0x000f6c000c1e1b00 */
[----:B------:R-:W-:-:S02]  /*02a0*/  DADD R12, R14, R12 ;  /* 0x000000000e0c7229 */ /* 0x000fc4000000000c */
[----:B------:R-:W5:Y:S06]  /*02b0*/  LDG.E.64 R14, desc[UR8][R6.64+0x1000] ;  /* 0x00100008060e7981 */ /* 0x000f6c000c1e1b00 */
[----:B------:R-:W-:Y:S02]  /*02c0*/  DADD R10, R12, R10 ;  /* 0x000000000c0a7229 */ /* 0x000fe4000000000a */
[----:B------:R-:W5:Y:S06]  /*02d0*/  LDG.E.64 R12, desc[UR8][R6.64+0x1400] ;  /* 0x00140008060c7981 */ /* 0x000f6c000c1e1b00 */
[----:B------:R-:W-:-:S02]  /*02e0*/  DADD R24, R10, R24 ;  /* 0x000000000a187229 */ /* 0x000fc40000000018 */
[----:B------:R-:W5:Y:S06]  /*02f0*/  LDG.E.64 R10, desc[UR8][R6.64+0x1800] ;  /* 0x00180008060a7981 */ /* 0x000f6c000c1e1b00 */
[----:B------:R-:W-:Y:S02]  /*0300*/  DADD R22, R24, R22 ;  /* 0x0000000018167229 */ /* 0x000fe40000000016 */
[----:B------:R0:W5:Y:S01]  /*0310*/  LDG.E.64 R24, desc[UR8][R6.64+0x1c00] ;  /* 0x001c000806187981 */ /* 0x000162000c1e1b00 */
[----:B------:R-:W-:Y:S02]  /*0320*/  VIADD R4, R4, 0x10 ;  /* 0x0000001004047836 */ /* 0x000fe40000000000 */
[----:B------:R-:W-:-:S03]  /*0330*/  VIADD R5, R5, 0x800 ;  /* 0x0000080005057836 */ /* 0x000fc60000000000 */
[----:B------:R-:W-:Y:S02]  /*0340*/  ISETP.NE.AND P1, PT, R4, RZ, PT ;  /* 0x000000ff0400720c */ /* 0x000fe40003f25270 */
[----:B0-----:R-:W-:-:S05]  /*0350*/  IADD3 R6, P2, PT, R6, 0x4000, RZ ;  /* 0x0000400006067810 */ /* 0x001fca0007f5e0ff */
[----:B------:R-:W-:Y:S01]  /*0360*/  IMAD.X R7, RZ, RZ, R7, P2 ;  /* 0x000000ffff077224 */ /* 0x000fe200010e0607 */
[----:B--2---:R-:W-:-:S08]  /*0370*/  DADD R8, R22, R8 ;  /* 0x0000000016087229 */ /* 0x004fd00000000008 */
[----:B---3--:R-:W-:-:S08]  /*0380*/  DADD R8, R8, R20 ;  /* 0x0000000008087229 */ /* 0x008fd00000000014 */
[----:B----4-:R-:W-:-:S08]  /*0390*/  DADD R8, R8, R18 ;  /* 0x0000000008087229 */ /* 0x010fd00000000012 */
[----:B-----5:R-:W-:-:S08]  /*03a0*/  DADD R8, R8, R16 ;  /* 0x0000000008087229 */ /* 0x020fd00000000010 */
[----:B------:R-:W-:-:S08]  /*03b0*/  DADD R8, R8, R14 ;  /* 0x0000000008087229 */ /* 0x000fd0000000000e */
[----:B------:R-:W-:-:S08]  /*03c0*/  DADD R8, R8, R12 ;  /* 0x0000000008087229 */ /* 0x000fd0000000000c */
[----:B------:R-:W-:-:S08]  /*03d0*/  DADD R8, R8, R10 ;  /* 0x0000000008087229 */ /* 0x000fd0000000000a */
[----:B------:R-:W-:Y:S01]  /*03e0*/  DADD R8, R8, R24 ;  /* 0x0000000008087229 */ /* 0x000fe20000000018 */
[----:B------:R-:W-:Y:S10]  /*03f0*/  @P1 BRA `(.L_x_5) ;  /* 0xfffffffc00681947 */ /* 0x000ff4000383ffff */
.L_x_4:
[----:B------:R-:W-:Y:S05]  /*0400*/  BSYNC.RECONVERGENT B1 ;  /* 0x0000000000017941 */ /* 0x000fea0003800200 */
.L_x_3:
[----:B------:R-:W-:Y:S05]  /*0410*/  @!P0 BRA `(.L_x_2) ;  /* 0x0000000000e88947 */ /* 0x000fea0003800000 */
[----:B------:R-:W-:Y:S01]  /*0420*/  ISETP.GE.U32.AND P0, PT, R3, 0x8, PT ;  /* 0x000000080300780c */ /* 0x000fe20003f06070 */
[----:B------:R-:W-:Y:S01]  /*0430*/  BSSY.RECONVERGENT B1, `(.L_x_6) ;  /* 0x0000017000017945 */ /* 0x000fe20003800200 */
[----:B------:R-:W-:-:S04]  /*0440*/  LOP3.LUT R4, R2, 0x7, RZ, 0xc0, !PT ;  /* 0x0000000702047812 */ /* 0x000fc800078ec0ff */
[----:B------:R-:W-:-:S07]  /*0450*/  ISETP.NE.AND P1, PT, R4, RZ, PT ;  /* 0x000000ff0400720c */ /* 0x000fce0003f25270 */
[----:B------:R-:W-:Y:S06]  /*0460*/  @!P0 BRA `(.L_x_7) ;  /* 0x00000000004c8947 */ /* 0x000fec0003800000 */
[----:B------:R-:W0:Y:S02]  /*0470*/  LDC.64 R22, c[0x0][0x388] ;  /* 0x0000e200ff167b82 */ /* 0x000e240000000a00 */
[----:B0-----:R-:W-:-:S05]  /*0480*/  IMAD.WIDE.U32 R22, R5, 0x8, R22 ;  /* 0x0000000805167825 */ /* 0x001fca00078e0016 */
        /* <DEDUP_REMOVED lines=8> */
[----:B------:R-:W-:Y:S01]  /*0510*/  VIADD R5, R5, 0x400 ;  /* 0x0000040005057836 */ /* 0x000fe20000000000 */
[----:B--2---:R-:W-:-:S08]  /*0520*/  DADD R24, R8, R24 ;  /* 0x0000000008187229 */ /* 0x004fd00000000018 */
[----:B---3--:R-:W-:-:S08]  /*0530*/  DADD R18, R24, R18 ;  /* 0x0000000018127229 */ /* 0x008fd00000000012 */
[----:B----4-:R-:W-:-:S08]  /*0540*/  DADD R16, R18, R16 ;  /* 0x0000000012107229 */ /* 0x010fd00000000010 */
[----:B-----5:R-:W-:-:S08]  /*0550*/  DADD R14, R16, R14 ;  /* 0x00000000100e7229 */ /* 0x020fd0000000000e */
[----:B------:R-:W-:-:S08]  /*0560*/  DADD R12, R14, R12 ;  /* 0x000000000e0c7229 */ /* 0x000fd0000000000c */
[----:B------:R-:W-:-:S08]  /*0570*/  DADD R10, R12, R10 ;  /* 0x000000000c0a7229 */ /* 0x000fd0000000000a */
[----:B------:R-:W-:-:S08]  /*0580*/  DADD R6, R10, R6 ;  /* 0x000000000a067229 */ /* 0x000fd00000000006 */
[----:B------:R-:W-:-:S11]  /*0590*/  DADD R8, R6, R20 ;  /* 0x0000000006087229 */ /* 0x000fd60000000014 */
.L_x_7:
[----:B------:R-:W-:Y:S05]  /*05a0*/  BSYNC.RECONVERGENT B1 ;  /* 0x0000000000017941 */ /* 0x000fea0003800200 */
.L_x_6:
        /* <DEDUP_REMOVED lines=11> */
[----:B------:R-:W5:Y:S01]  /*0660*/  LDG.E.64 R14, desc[UR8][R2.64+0xc00] ;  /* 0x000c0008020e7981 */ /* 0x000f62000c1e1b00 */
[----:B------:R-:W-:Y:S01]  /*0670*/  VIADD R5, R5, 0x200 ;  /* 0x0000020005057836 */ /* 0x000fe20000000000 */
[----:B--2---:R-:W-:-:S08]  /*0680*/  DADD R6, R8, R6 ;  /* 0x0000000008067229 */ /* 0x004fd00000000006 */
[----:B---3--:R-:W-:-:S08]  /*0690*/  DADD R6, R6, R10 ;  /* 0x0000000006067229 */ /* 0x008fd0000000000a */
[----:B----4-:R-:W-:-:S08]  /*06a0*/  DADD R6, R6, R12 ;  /* 0x0000000006067229 */ /* 0x010fd0000000000c */
[----:B-----5:R-:W-:-:S11]  /*06b0*/  DADD R8, R6, R14 ;  /* 0x0000000006087229 */ /* 0x020fd6000000000e */
.L_x_9:
[----:B------:R-:W-:Y:S05]  /*06c0*/  BSYNC.RECONVERGENT B1 ;  /* 0x0000000000017941 */ /* 0x000fea0003800200 */
.L_x_8:
[----:B------:R-:W-:Y:S05]  /*06d0*/  @!P1 BRA `(.L_x_2) ;  /* 0x0000000000389947 */ /* 0x000fea0003800000 */
[----:B------:R-:W0:Y:S01]  /*06e0*/  LDC.64 R2, c[0x0][0x388] ;  /* 0x0000e200ff027b82 */ /* 0x000e220000000a00 */
[----:B------:R-:W-:Y:S02]  /*06f0*/  IMAD.MOV R16, RZ, RZ, -R16 ;  /* 0x000000ffff107224 */ /* 0x000fe400078e0a10 */
[----:B0-----:R-:W-:-:S04]  /*0700*/  IMAD.WIDE.U32 R2, R5, 0x8, R2 ;  /* 0x0000000805027825 */ /* 0x001fc800078e0002 */
[----:B------:R-:W-:Y:S02]  /*0710*/  IMAD.MOV.U32 R4, RZ, RZ, R2 ;  /* 0x000000ffff047224 */ /* 0x000fe400078e0002 */
[----:B------:R-:W-:-:S07]  /*0720*/  IMAD.MOV.U32 R5, RZ, RZ, R3 ;  /* 0x000000ffff057224 */ /* 0x000fce00078e0003 */
.L_x_10:
[----:B------:R-:W-:Y:S02]  /*0730*/  IMAD.MOV.U32 R2, RZ, RZ, R4 ;  /* 0x000000ffff027224 */ /* 0x000fe400078e0004 */
[----:B------:R-:W-:-:S06]  /*0740*/  IMAD.MOV.U32 R3, RZ, RZ, R5 ;  /* 0x000000ffff037224 */ /* 0x000fcc00078e0005 */
[----:B------:R-:W2:Y:S01]  /*0750*/  LDG.E.64 R2, desc[UR8][R2.64] ;  /* 0x0000000802027981 */ /* 0x000ea2000c1e1b00 */
[----:B------:R-:W-:Y:S01]  /*0760*/  VIADD R16, R16, 0x1 ;  /* 0x0000000110107836 */ /* 0x000fe20000000000 */
[----:B------:R-:W-:-:S04]  /*0770*/  IADD3 R4, P1, PT, R4, 0x400, RZ ;  /* 0x0000040004047810 */ /* 0x000fc80007f3e0ff */
[----:B------:R-:W-:Y:S01]  /*0780*/  ISETP.NE.AND P0, PT, R16, RZ, PT ;  /* 0x000000ff1000720c */ /* 0x000fe20003f05270 */
[----:B------:R-:W-:Y:S01]  /*0790*/  IMAD.X R5, RZ, RZ, R5, P1 ;  /* 0x000000ffff057224 */ /* 0x000fe200008e0605 */
[----:B--2---:R-:W-:-:S11]  /*07a0*/  DADD R8, R2, R8 ;  /* 0x0000000002087229 */ /* 0x004fd60000000008 */
[----:B------:R-:W-:Y:S05]  /*07b0*/  @P0 BRA `(.L_x_10) ;  /* 0xfffffffc00dc0947 */ /* 0x000fea000383ffff */
.L_x_2:
[----:B------:R-:W-:Y:S05]  /*07c0*/  BSYNC.RECONVERGENT B0 ;  /* 0x0000000000007941 */ /* 0x000fea0003800200 */
.L_x_1:
[----:B------:R-:W-:Y:S01]  /*07d0*/  SHFL.DOWN PT, R2, R8, 0x1, 0x1f ;  /* 0x08201f0008027f89 */ /* 0x000fe200000e0000 */
[----:B------:R-:W-:-:S03]  /*07e0*/  ISETP.NE.AND P2, PT, R0, RZ, PT ;  /* 0x000000ff0000720c */ /* 0x000fc60003f45270 */
[----:B------:R-:W0:Y:S01]  /*07f0*/  SHFL.DOWN P0, R3, R9, 0x1, 0x1f ;  /* 0x08201f0009037f89 */ /* 0x000e220000000000 */
[----:B------:R-:W1:Y:S01]  /*0800*/  S2R R10, SR_LANEID ;  /* 0x00000000000a7919 */ /* 0x000e620000000000 */
[----:B0-----:R-:W-:-:S10]  /*0810*/  DADD R2, R2, R8 ;  /* 0x0000000002027229 */ /* 0x001fd40000000008 */
[----:B------:R-:W-:Y:S02]  /*0820*/  FSEL R4, R2, R8, P0 ;  /* 0x0000000802047208 */ /* 0x000fe40000000000 */
[----:B------:R-:W-:Y:S02]  /*0830*/  FSEL R5, R3, R9, P0 ;  /* 0x0000000903057208 */ /* 0x000fe40000000000 */
[----:B-1----:R-:W-:Y:S01]  /*0840*/  ISETP.NE.AND P1, PT, R10, RZ, PT ;  /* 0x000000ff0a00720c */ /* 0x002fe20003f25270 */
[----:B------:R-:W-:Y:S04]  /*0850*/  SHFL.DOWN PT, R2, R4, 0x2, 0x1f ;  /* 0x08401f0004027f89 */ /* 0x000fe800000e0000 */
[----:B------:R-:W0:Y:S08]  /*0860*/  SHFL.DOWN P0, R3, R5, 0x2, 0x1f ;  /* 0x08401f0005037f89 */ /* 0x000e300000000000 */
[----:B------:R-:W1:Y:S01]  /*0870*/  @!P1 S2R R10, SR_CgaCtaId ;  /* 0x00000000000a9919 */ /* 0x000e620000008800 */
[----:B0-----:R-:W-:-:S10]  /*0880*/  DADD R2, R2, R4 ;  /* 0x0000000002027229 */ /* 0x001fd40000000004 */
[----:B------:R-:W-:Y:S02]  /*0890*/  FSEL R6, R2, R4, P0 ;  /* 0x0000000402067208 */ /* 0x000fe40000000000 */
[----:B------:R-:W-:-:S03]  /*08a0*/  FSEL R7, R3, R5, P0 ;  /* 0x0000000503077208 */ /* 0x000fc60000000000 */
[----:B------:R-:W-:Y:S04]  /*08b0*/  SHFL.DOWN PT, R2, R6, 0x4, 0x1f ;  /* 0x08801f0006027f89 */ /* 0x000fe800000e0000 */
[----:B------:R-:W0:Y:S02]  /*08c0*/  SHFL.DOWN P0, R3, R7, 0x4, 0x1f ;  /* 0x08801f0007037f89 */ /* 0x000e240000000000 */
[----:B0-----:R-:W-:-:S10]  /*08d0*/  DADD R2, R2, R6 ;  /* 0x0000000002027229 */ /* 0x001fd40000000006 */
[----:B------:R-:W-:Y:S02]  /*08e0*/  FSEL R8, R2, R6, P0 ;  /* 0x0000000602087208 */ /* 0x000fe40000000000 */
[----:B------:R-:W-:Y:S02]  /*08f0*/  FSEL R9, R3, R7, P0 ;  /* 0x0000000703097208 */ /* 0x000fe40000000000 */
[----:B------:R-:W-:Y:S01]  /*0900*/  @!P1 MOV R7, 0x400 ;  /* 0x0000040000079802 */ /* 0x000fe20000000f00 */
[----:B------:R-:W-:Y:S01]  /*0910*/  SHFL.DOWN PT, R2, R8, 0x8, 0x1f ;  /* 0x09001f0008027f89 */ /* 0x000fe200000e0000 */
[----:B------:R-:W-:Y:S02]  /*0920*/  @!P1 SHF.R.U32.HI R6, RZ, 0x2, R0 ;  /* 0x00000002ff069819 */ /* 0x000fe40000011600 */
[----:B-1----:R-:W-:Y:S01]  /*0930*/  @!P1 LEA R7, R10, R7, 0x18 ;  /* 0x000000070a079211 */ /* 0x002fe200078ec0ff */
[----:B------:R-:W0:Y:S01]  /*0940*/  SHFL.DOWN P0, R3, R9, 0x8, 0x1f ;  /* 0x09001f0009037f89 */ /* 0x000e220000000000 */
[----:B------:R-:W-:-:S05]  /*0950*/  @!P1 LOP3.LUT R6, R6, 0xf8, RZ, 0xc0, !PT ;  /* 0x000000f806069812 */ /* 0x000fca00078ec0ff */
[----:B------:R-:W-:Y:S01]  /*0960*/  @!P1 IMAD.IADD R7, R6, 0x1, R7 ;  /* 0x0000000106079824 */ /* 0x000fe200078e0207 */
[----:B0-----:R-:W-:-:S10]  /*0970*/  DADD R2, R2, R8 ;  /* 0x0000000002027229 */ /* 0x001fd40000000008 */
[----:B------:R-:W-:Y:S02]  /*0980*/  FSEL R4, R2, R8, P0 ;  /* 0x0000000802047208 */ /* 0x000fe40000000000 */
[----:B------:R-:W-:-:S03]  /*0990*/  FSEL R5, R3, R9, P0 ;  /* 0x0000000903057208 */ /* 0x000fc60000000000 */
[----:B------:R-:W-:Y:S04]  /*09a0*/  SHFL.DOWN PT, R2, R4, 0x10, 0x1f ;  /* 0x0a001f0004027f89 */ /* 0x000fe800000e0000 */
[----:B------:R-:W0:Y:S02]  /*09b0*/  SHFL.DOWN P0, R3, R5, 0x10, 0x1f ;  /* 0x0a001f0005037f89 */ /* 0x000e240000000000 */
[----:B0-----:R-:W-:-:S10]  /*09c0*/  DADD R2, R2, R4 ;  /* 0x0000000002027229 */ /* 0x001fd40000000004 */
[----:B------:R-:W-:Y:S02]  /*09d0*/  FSEL R14, R2, R4, P0 ;  /* 0x00000004020e7208 */ /* 0x000fe40000000000 */
[----:B------:R-:W-:-:S05]  /*09e0*/  FSEL R15, R3, R5, P0 ;  /* 0x00000005030f7208 */ /* 0x000fca0000000000 */
[----:B------:R0:W-:Y:S01]  /*09f0*/  @!P1 STS.64 [R7+0x8], R14 ;  /* 0x0000080e07009388 */ /* 0x0001e20000000a00 */
[----:B------:R-:W-:Y:S06]  /*0a00*/  BAR.SYNC.DEFER_BLOCKING 0x0 ;  /* 0x0000000000007b1d */ /* 0x000fec0000010000 */
[----:B------:R-:W-:Y:S05]  /*0a10*/  @P2 EXIT ;  /* 0x000000000000294d */ /* 0x000fea0003800000 */
[----:B------:R-:W1:Y:S01]  /*0a20*/  LDCU.64 UR4, c[0x0][0x390] ;  /* 0x00007200ff0477ac */ /* 0x000e620008000a00 */
[----:B------:R-:W2:Y:S01]  /*0a30*/  S2UR UR6, SR_CgaCtaId ;  /* 0x00000000000679c3 */ /* 0x000ea20000008800 */
[----:B------:R-:W-:Y:S01]  /*0a40*/  IMAD.MOV.U32 R10, RZ, RZ, 0x1 ;  /* 0x00000001ff0a7424 */ /* 0x000fe200078e00ff */
[----:B------:R-:W-:Y:S01]  /*0a50*/  BSSY.RECONVERGENT B0, `(.L_x_11) ;  /* 0x000001b000007945 */ /* 0x000fe20003800200 */
[----:B-1----:R-:W-:-:S03]  /*0a60*/  UIMAD UR4, UR5, UR4, URZ ;  /* 0x00000004050472a4 */ /* 0x002fc6000f8e02ff */
[----:B------:R-:W-:Y:S02]  /*0a70*/  UMOV UR5, 0x400 ;  /* 0x0000040000057882 */ /* 0x000fe40000000000 */
[----:B--2---:R-:W-:-:S04]  /*0a80*/  ULEA UR5, UR6, UR5, 0x18 ;  /* 0x0000000506057291 */ /* 0x004fc8000f8ec0ff */
[----:B------:R-:W1:Y:S05]  /*0a90*/  I2F.F64 R8, UR4 ;  /* 0x0000000400087d12 */ /* 0x000e6a0008201c00 */
[----:B0-----:R-:W0:Y:S04]  /*0aa0*/  LDS.128 R4, [UR5+0x10] ;  /* 0x00001005ff047984 */ /* 0x001e280008000c00 */
[----:B------:R-:W2:Y:S01]  /*0ab0*/  LDS.64 R2, [UR5+0x20] ;  /* 0x00002005ff027984 */ /* 0x000ea20008000a00 */
[----:B-1----:R-:W1:Y:S02]  /*0ac0*/  MUFU.RCP64H R11, R9 ;  /* 0x00000009000b7308 */ /* 0x002e640000001800 */
[----:B-1----:R-:W-:-:S08]  /*0ad0*/  DFMA R12, -R8, R10, 1 ;  /* 0x3ff00000080c742b */ /* 0x002fd0000000010a */
[----:B------:R-:W-:Y:S02]  /*0ae0*/  DFMA R12, R12, R12, R12 ;  /* 0x0000000c0c0c722b */ /* 0x000fe4000000000c */
[----:B0-----:R-:W-:-:S06]  /*0af0*/  DADD R4, R14, R4 ;  /* 0x000000000e047229 */ /* 0x001fcc0000000004 */
[----:B------:R-:W-:Y:S02]  /*0b00*/  DFMA R12, R10, R12, R10 ;  /* 0x0000000c0a0c722b */ /* 0x000fe4000000000a */
[----:B------:R-:W-:-:S06]  /*0b10*/  DADD R4, R4, R6 ;  /* 0x0000000004047229 */ /* 0x000fcc0000000006 */
[----:B------:R-:W-:Y:S02]  /*0b20*/  DFMA R6, -R8, R12, 1 ;  /* 0x3ff000000806742b */ /* 0x000fe4000000010c */
[----:B--2---:R-:W-:-:S06]  /*0b30*/  DADD R14, R4, R2 ;  /* 0x00000000040e7229 */ /* 0x004fcc0000000002 */
[----:B------:R-:W-:-:S08]  /*0b40*/  DFMA R6, R12, R6, R12 ;  /* 0x000000060c06722b */ /* 0x000fd0000000000c */
[----:B------:R-:W-:Y:S01]  /*0b50*/  DMUL R2, R14, R6 ;  /* 0x000000060e027228 */ /* 0x000fe20000000000 */
[----:B------:R-:W-:-:S07]  /*0b60*/  FSETP.GEU.AND P1, PT, |R15|, 6.5827683646048100446e-37, PT ;  /* 0x036000000f00780b */ /* 0x000fce0003f2e200 */
[----:B------:R-:W-:-:S08]  /*0b70*/  DFMA R4, -R8, R2, R14 ;  /* 0x000000020804722b */ /* 0x000fd0000000010e */
[----:B------:R-:W-:-:S10]  /*0b80*/  DFMA R2, R6, R4, R2 ;  /* 0x000000040602722b */ /* 0x000fd40000000002 */
[----:B------:R-:W-:-:S05]  /*0b90*/  FFMA R0, RZ, R9, R3 ;  /* 0x00000009ff007223 */ /* 0x000fca0000000003 */
[----:B------:R-:W-:-:S13]  /*0ba0*/  FSETP.GT.AND P0, PT, |R0|, 1.469367938527859385e-39, PT ;  /* 0x001000000000780b */ /* 0x000fda0003f04200 */
[----:B------:R-:W-:Y:S05]  /*0bb0*/  @P0 BRA P1, `(.L_x_12) ;  /* 0x0000000000100947 */ /* 0x000fea0000800000 */
[----:B------:R-:W-:-:S07]  /*0bc0*/  MOV R0, 0xbe0 ;  /* 0x00000be000007802 */ /* 0x000fce0000000f00 */
[----:B------:R-:W-:Y:S05]  /*0bd0*/  CALL.REL.NOINC `($__internal_0_$__cuda_sm20_div_rn_f64_full) ;  /* 0x0000000000187944 */ /* 0x000fea0003c00000 */
[----:B------:R-:W-:Y:S02]  /*0be0*/  IMAD.MOV.U32 R2, RZ, RZ, R8 ;  /* 0x000000ffff027224 */ /* 0x000fe400078e0008 */
[----:B------:R-:W-:-:S07]  /*0bf0*/  IMAD.MOV.U32 R3, RZ, RZ, R9 ;  /* 0x000000ffff037224 */ /* 0x000fce00078e0009 */
.L_x_12:
[----:B------:R-:W-:Y:S05]  /*0c00*/  BSYNC.RECONVERGENT B0 ;  /* 0x0000000000007941 */ /* 0x000fea0003800200 */
.L_x_11:
[----:B------:R-:W0:Y:S02]  /*0c10*/  LDC.64 R4, c[0x0][0x380] ;  /* 0x0000e000ff047b82 */ /* 0x000e240000000a00 */
[----:B0-----:R-:W-:Y:S01]  /*0c20*/  STG.E.64 desc[UR8][R4.64], R2 ;  /* 0x0000000204007986 */ /* 0x001fe2000c101b08 */
[----:B------:R-:W-:Y:S05]  /*0c30*/  EXIT ;  /* 0x000000000000794d */ /* 0x000fea0003800000 */
        .weak           $__internal_0_$__cuda_sm20_div_rn_f64_full
        .type           $__internal_0_$__cuda_sm20_div_rn_f64_full,@function
        .size           $__internal_0_$__cuda_sm20_div_rn_f64_full,(.L_x_36 - $__internal_0_$__cuda_sm20_div_rn_f64_full)
$__internal_0_$__cuda_sm20_div_rn_f64_full:
[C---:B------:R-:W-:Y:S01]  /*0c40*/  FSETP.GEU.AND P0, PT, |R9|.reuse, 1.469367938527859385e-39, PT ;  /* 0x001000000900780b */ /* 0x040fe20003f0e200 */
[--C-:B------:R-:W-:Y:S01]  /*0c50*/  IMAD.MOV.U32 R6, RZ, RZ, R8.reuse ;  /* 0x000000ffff067224 */ /* 0x100fe200078e0008 */
[----:B------:R-:W-:Y:S01]  /*0c60*/  LOP3.LUT R2, R9, 0x800fffff, RZ, 0xc0, !PT ;  /* 0x800fffff09027812 */ /* 0x000fe200078ec0ff */
[----:B------:R-:W-:Y:S01]  /*0c70*/  IMAD.MOV.U32 R7, RZ, RZ, R9 ;  /* 0x000000ffff077224 */ /* 0x000fe200078e0009 */
[----:B------:R-:W-:Y:S01]  /*0c80*/  BSSY.RECONVERGENT B1, `(.L_x_13) ;  /* 0x0000058000017945 */ /* 0x000fe20003800200 */
[----:B------:R-:W-:Y:S01]  /*0c90*/  IMAD.MOV.U32 R5, RZ, RZ, R15 ;  /* 0x000000ffff057224 */ /* 0x000fe200078e000f */
[----:B------:R-:W-:Y:S01]  /*0ca0*/  LOP3.LUT R3, R2, 0x3ff00000, RZ, 0xfc, !PT ;  /* 0x3ff0000002037812 */ /* 0x000fe200078efcff */
[----:B------:R-:W-:Y:S02]  /*0cb0*/  IMAD.MOV.U32 R2, RZ, RZ, R8 ;  /* 0x000000ffff027224 */ /* 0x000fe400078e0008 */
[----:B------:R-:W-:Y:S01]  /*0cc0*/  IMAD.MOV.U32 R10, RZ, RZ, 0x1 ;  /* 0x00000001ff0a7424 */ /* 0x000fe200078e00ff */
[C---:B------:R-:W-:Y:S01]  /*0cd0*/  FSETP.GEU.AND P2, PT, |R5|.reuse, 1.469367938527859385e-39, PT ;  /* 0x001000000500780b */ /* 0x040fe20003f4e200 */
[----:B------:R-:W-:Y:S01]  /*0ce0*/  IMAD.MOV.U32 R4, RZ, RZ, R14 ;  /* 0x000000ffff047224 */ /* 0x000fe200078e000e */
[----:B------:R-:W-:Y:S01]  /*0cf0*/  LOP3.LUT R8, R5, 0x7ff00000, RZ, 0xc0, !PT ;  /* 0x7ff0000005087812 */ /* 0x000fe200078ec0ff */
[----:B------:R-:W-:-:S06]  /*0d00*/  @!P0 DMUL R2, R6, 8.98846567431157953865e+307 ;  /* 0x7fe0000006028828 */ /* 0x000fcc0000000000 */
[----:B------:R-:W0:Y:S04]  /*0d10*/  MUFU.RCP64H R11, R3 ;  /* 0x00000003000b7308 */ /* 0x000e280000001800 */
[----:B------:R-:W-:-:S04]  /*0d20*/  @!P2 LOP3.LUT R17, R7, 0x7ff00000, RZ, 0xc0, !PT ;  /* 0x7ff000000711a812 */ /* 0x000fc800078ec0ff */
[----:B------:R-:W-:Y:S01]  /*0d30*/  @!P2 ISETP.GE.U32.AND P3, PT, R8, R17, PT ;  /* 0x000000110800a20c */ /* 0x000fe20003f66070 */
[----:B0-----:R-:W-:-:S08]  /*0d40*/  DFMA R12, R10, -R2, 1 ;  /* 0x3ff000000a0c742b */ /* 0x001fd00000000802 */
[----:B------:R-:W-:Y:S01]  /*0d50*/  DFMA R14, R12, R12, R12 ;  /* 0x0000000c0c0e722b */ /* 0x000fe2000000000c */
[----:B------:R-:W-:Y:S01]  /*0d60*/  LOP3.LUT R13, R9, 0x7ff00000, RZ, 0xc0, !PT ;  /* 0x7ff00000090d7812 */ /* 0x000fe200078ec0ff */
[----:B------:R-:W-:-:S03]  /*0d70*/  IMAD.MOV.U32 R9, RZ, RZ, 0x1ca00000 ;  /* 0x1ca00000ff097424 */ /* 0x000fc600078e00ff */
[----:B------:R-:W-:-:S03]  /*0d80*/  ISETP.GE.U32.AND P1, PT, R8, R13, PT ;  /* 0x0000000d0800720c */ /* 0x000fc60003f26070 */
[----:B------:R-:W-:Y:S01]  /*0d90*/  DFMA R16, R10, R14, R10 ;  /* 0x0000000e0a10722b */ /* 0x000fe2000000000a */
[C---:B------:R-:W-:Y:S01]  /*0da0*/  @!P2 SEL R15, R9.reuse, 0x63400000, !P3 ;  /* 0x63400000090fa807 */ /* 0x040fe20005800000 */
[----:B------:R-:W-:Y:S01]  /*0db0*/  IMAD.MOV.U32 R10, RZ, RZ, R4 ;  /* 0x000000ffff0a7224 */ /* 0x000fe200078e0004 */
[----:B------:R-:W-:Y:S01]  /*0dc0*/  SEL R11, R9, 0x63400000, !P1 ;  /* 0x63400000090b7807 */ /* 0x000fe20004800000 */
[----:B------:R-:W-:Y:S01]  /*0dd0*/  @!P2 IMAD.MOV.U32 R14, RZ, RZ, RZ ;  /* 0x000000ffff0ea224 */ /* 0x000fe200078e00ff */
[--C-:B------:R-:W-:Y:S02]  /*0de0*/  @!P2 LOP3.LUT R15, R15, 0x80000000, R5.reuse, 0xf8, !PT ;  /* 0x800000000f0fa812 */ /* 0x100fe400078ef805 */
[----:B------:R-:W-:Y:S01]  /*0df0*/  LOP3.LUT R11, R11, 0x800fffff, R5, 0xf8, !PT ;  /* 0x800fffff0b0b7812 */ /* 0x000fe200078ef805 */
[----:B------:R-:W-:Y:S01]  /*0e00*/  DFMA R18, R16, -R2, 1 ;  /* 0x3ff000001012742b */ /* 0x000fe20000000802 */
[----:B------:R-:W-:-:S06]  /*0e10*/  @!P2 LOP3.LUT R15, R15, 0x100000, RZ, 0xfc, !PT ;  /* 0x001000000f0fa812 */ /* 0x000fcc00078efcff */
[----:B------:R-:W-:Y:S02]  /*0e20*/  @!P2 DFMA R10, R10, 2, -R14 ;  /* 0x400000000a0aa82b */ /* 0x000fe4000000080e */
[----:B------:R-:W-:Y:S01]  /*0e30*/  DFMA R14, R16, R18, R16 ;  /* 0x00000012100e722b */ /* 0x000fe20000000010 */
[----:B------:R-:W-:Y:S02]  /*0e40*/  IMAD.MOV.U32 R19, RZ, RZ, R8 ;  /* 0x000000ffff137224 */ /* 0x000fe400078e0008 */
[----:B------:R-:W-:Y:S01]  /*0e50*/  IMAD.MOV.U32 R18, RZ, RZ, R13 ;  /* 0x000000ffff127224 */ /* 0x000fe200078e000d */
[----:B------:R-:W-:-:S04]  /*0e60*/  @!P0 LOP3.LUT R18, R3, 0x7ff00000, RZ, 0xc0, !PT ;  /* 0x7ff0000003128812 */ /* 0x000fc800078ec0ff */
[----:B------:R-:W-:Y:S01]  /*0e70*/  @!P2 LOP3.LUT R19, R11, 0x7ff00000, RZ, 0xc0, !PT ;  /* 0x7ff000000b13a812 */ /* 0x000fe200078ec0ff */
[----:B------:R-:W-:Y:S01]  /*0e80*/  DMUL R16, R14, R10 ;  /* 0x0000000a0e107228 */ /* 0x000fe20000000000 */
[----:B------:R-:W-:-:S03]  /*0e90*/  VIADD R21, R18, 0xffffffff ;  /* 0xffffffff12157836 */ /* 0x000fc60000000000 */
[----:B------:R-:W-:-:S04]  /*0ea0*/  VIADD R20, R19, 0xffffffff ;  /* 0xffffffff13147836 */ /* 0x000fc80000000000 */
[----:B------:R-:W-:Y:S01]  /*0eb0*/  DFMA R12, R16, -R2, R10 ;  /* 0x80000002100c722b */ /* 0x000fe2000000000a */
[----:B------:R-:W-:-:S04]  /*0ec0*/  ISETP.GT.U32.AND P0, PT, R20, 0x7feffffe, PT ;  /* 0x7feffffe1400780c */ /* 0x000fc80003f04070 */
[----:B------:R-:W-:-:S03]  /*0ed0*/  ISETP.GT.U32.OR P0, PT, R21, 0x7feffffe, P0 ;  /* 0x7feffffe1500780c */ /* 0x000fc60000704470 */
[----:B------:R-:W-:-:S10]  /*0ee0*/  DFMA R12, R14, R12, R16 ;  /* 0x0000000c0e0c722b */ /* 0x000fd40000000010 */
[----:B------:R-:W-:Y:S05]  /*0ef0*/  @P0 BRA `(.L_x_14) ;  /* 0x00000000006c0947 */ /* 0x000fea0003800000 */
[----:B------:R-:W-:-:S04]  /*0f00*/  LOP3.LUT R5, R7, 0x7ff00000, RZ, 0xc0, !PT ;  /* 0x7ff0000007057812 */ /* 0x000fc800078ec0ff */
[CC--:B------:R-:W-:Y:S02]  /*0f10*/  VIADDMNMX R4, R8.reuse, -R5.reuse, 0xb9600000, !PT ;  /* 0xb960000008047446 */ /* 0x0c0fe40007800905 */
[----:B------:R-:W-:Y:S02]  /*0f20*/  ISETP.GE.U32.AND P0, PT, R8, R5, PT ;  /* 0x000000050800720c */ /* 0x000fe40003f06070 */
[----:B------:R-:W-:Y:S02]  /*0f30*/  VIMNMX R4, PT, PT, R4, 0x46a00000, PT ;  /* 0x46a0000004047848 */ /* 0x000fe40003fe0100 */
[----:B------:R-:W-:-:S05]  /*0f40*/  SEL R9, R9, 0x63400000, !P0 ;  /* 0x6340000009097807 */ /* 0x000fca0004000000 */
[----:B------:R-:W-:Y:S02]  /*0f50*/  IMAD.IADD R14, R4, 0x1, -R9 ;  /* 0x00000001040e7824 */ /* 0x000fe400078e0a09 */
[----:B------:R-:W-:Y:S02]  /*0f60*/  IMAD.MOV.U32 R4, RZ, RZ, RZ ;  /* 0x000000ffff047224 */ /* 0x000fe400078e00ff */
[----:B------:R-:W-:-:S06]  /*0f70*/  VIADD R5, R14, 0x7fe00000 ;  /* 0x7fe000000e057836 */ /* 0x000fcc0000000000 */
[----:B------:R-:W-:-:S10]  /*0f80*/  DMUL R8, R12, R4 ;  /* 0x000000040c087228 */ /* 0x000fd40000000000 */
[----:B------:R-:W-:-:S13]  /*0f90*/  FSETP.GTU.AND P0, PT, |R9|, 1.469367938527859385e-39, PT ;  /* 0x001000000900780b */ /* 0x000fda0003f0c200 */
[----:B------:R-:W-:Y:S05]  /*0fa0*/  @P0 BRA `(.L_x_15) ;  /* 0x0000000000940947 */ /* 0x000fea0003800000 */
[----:B------:R-:W-:Y:S01]  /*0fb0*/  DFMA R2, R12, -R2, R10 ;  /* 0x800000020c02722b */ /* 0x000fe2000000000a */
[----:B------:R-:W-:-:S09]  /*0fc0*/  IMAD.MOV.U32 R4, RZ, RZ, RZ ;  /* 0x000000ffff047224 */ /* 0x000fd200078e00ff */
[C---:B------:R-:W-:Y:S02]  /*0fd0*/  FSETP.NEU.AND P0, PT, R3.reuse, RZ, PT ;  /* 0x000000ff0300720b */ /* 0x040fe40003f0d000 */
[----:B------:R-:W-:-:S04]  /*0fe0*/  LOP3.LUT R7, R3, 0x80000000, R7, 0x48, !PT ;  /* 0x8000000003077812 */ /* 0x000fc800078e4807 */
[----:B------:R-:W-:-:S07]  /*0ff0*/  LOP3.LUT R5, R7, R5, RZ, 0xfc, !PT ;  /* 0x0000000507057212 */ /* 0x000fce00078efcff */
[----:B------:R-:W-:Y:S05]  /*1000*/  @!P0 BRA `(.L_x_15) ;  /* 0x00000000007c8947 */ /* 0x000fea0003800000 */
[----:B------:R-:W-:Y:S01]  /*1010*/  IMAD.MOV R3, RZ, RZ, -R14 ;  /* 0x000000ffff037224 */ /* 0x000fe200078e0a0e */
[----:B------:R-:W-:Y:S01]  /*1020*/  DMUL.RP R4, R12, R4 ;  /* 0x000000040c047228 */ /* 0x000fe20000008000 */
[----:B------:R-:W-:-:S06]  /*1030*/  IMAD.MOV.U32 R2, RZ, RZ, RZ ;  /* 0x000000ffff027224 */ /* 0x000fcc00078e00ff */
[----:B------:R-:W-:-:S03]  /*1040*/  DFMA R2, R8, -R2, R12 ;  /* 0x800000020802722b */ /* 0x000fc6000000000c */
[----:B------:R-:W-:-:S03]  /*1050*/  LOP3.LUT R7, R5, R7, RZ, 0x3c, !PT ;  /* 0x0000000705077212 */ /* 0x000fc600078e3cff */
[----:B------:R-:W-:-:S04]  /*1060*/  IADD3 R2, PT, PT, -R14, -0x43300000, RZ ;  /* 0xbcd000000e027810 */ /* 0x000fc80007ffe1ff */
[----:B------:R-:W-:-:S04]  /*1070*/  FSETP.NEU.AND P0, PT, |R3|, R2, PT ;  /* 0x000000020300720b */ /* 0x000fc80003f0d200 */
[----:B------:R-:W-:Y:S02]  /*1080*/  FSEL R8, R4, R8, !P0 ;  /* 0x0000000804087208 */ /* 0x000fe40004000000 */
[----:B------:R-:W-:Y:S01]  /*1090*/  FSEL R9, R7, R9, !P0 ;  /* 0x0000000907097208 */ /* 0x000fe20004000000 */
[----:B------:R-:W-:Y:S06]  /*10a0*/  BRA `(.L_x_15) ;  /* 0x0000000000547947 */ /* 0x000fec0003800000 */
.L_x_14:
[----:B------:R-:W-:-:S14]  /*10b0*/  DSETP.NAN.AND P0, PT, R4, R4, PT ;  /* 0x000000040400722a */ /* 0x000fdc0003f08000 */
[----:B------:R-:W-:Y:S05]  /*10c0*/  @P0 BRA `(.L_x_16) ;  /* 0x0000000000440947 */ /* 0x000fea0003800000 */
[----:B------:R-:W-:-:S14]  /*10d0*/  DSETP.NAN.AND P0, PT, R6, R6, PT ;  /* 0x000000060600722a */ /* 0x000fdc0003f08000 */
[----:B------:R-:W-:Y:S05]  /*10e0*/  @P0 BRA `(.L_x_17) ;  /* 0x0000000000300947 */ /* 0x000fea0003800000 */
[----:B------:R-:W-:Y:S01]  /*10f0*/  ISETP.NE.AND P0, PT, R19, R18, PT ;  /* 0x000000121300720c */ /* 0x000fe20003f05270 */
[----:B------:R-:W-:Y:S02]  /*1100*/  IMAD.MOV.U32 R8, RZ, RZ, 0x0 ;  /* 0x00000000ff087424 */ /* 0x000fe400078e00ff */
[----:B------:R-:W-:-:S10]  /*1110*/  IMAD.MOV.U32 R9, RZ, RZ, -0x80000 ;  /* 0xfff80000ff097424 */ /* 0x000fd400078e00ff */
[----:B------:R-:W-:Y:S05]  /*1120*/  @!P0 BRA `(.L_x_15) ;  /* 0x0000000000348947 */ /* 0x000fea0003800000 */
[----:B------:R-:W-:Y:S02]  /*1130*/  ISETP.NE.AND P0, PT, R19, 0x7ff00000, PT ;  /* 0x7ff000001300780c */ /* 0x000fe40003f05270 */
[----:B------:R-:W-:Y:S02]  /*1140*/  LOP3.LUT R9, R5, 0x80000000, R7, 0x48, !PT ;  /* 0x8000000005097812 */ /* 0x000fe400078e4807 */
[----:B------:R-:W-:-:S13]  /*1150*/  ISETP.EQ.OR P0, PT, R18, RZ, !P0 ;  /* 0x000000ff1200720c */ /* 0x000fda0004702670 */
[----:B------:R-:W-:Y:S01]  /*1160*/  @P0 LOP3.LUT R2, R9, 0x7ff00000, RZ, 0xfc, !PT ;  /* 0x7ff0000009020812 */ /* 0x000fe200078efcff */
[----:B------:R-:W-:Y:S02]  /*1170*/  @!P0 IMAD.MOV.U32 R8, RZ, RZ, RZ ;  /* 0x000000ffff088224 */ /* 0x000fe400078e00ff */
[----:B------:R-:W-:Y:S02]  /*1180*/  @P0 IMAD.MOV.U32 R8, RZ, RZ, RZ ;  /* 0x000000ffff080224 */ /* 0x000fe400078e00ff */
[----:B------:R-:W-:Y:S01]  /*1190*/  @P0 IMAD.MOV.U32 R9, RZ, RZ, R2 ;  /* 0x000000ffff090224 */ /* 0x000fe200078e0002 */
[----:B------:R-:W-:Y:S06]  /*11a0*/  BRA `(.L_x_15) ;  /* 0x0000000000147947 */ /* 0x000fec0003800000 */
.L_x_17:
[----:B------:R-:W-:Y:S01]  /*11b0*/  LOP3.LUT R9, R7, 0x80000, RZ, 0xfc, !PT ;  /* 0x0008000007097812 */ /* 0x000fe200078efcff */
[----:B------:R-:W-:Y:S01]  /*11c0*/  IMAD.MOV.U32 R8, RZ, RZ, R6 ;  /* 0x000000ffff087224 */ /* 0x000fe200078e0006 */
[----:B------:R-:W-:Y:S06]  /*11d0*/  BRA `(.L_x_15) ;  /* 0x0000000000087947 */ /* 0x000fec0003800000 */
.L_x_16:
[----:B------:R-:W-:Y:S01]  /*11e0*/  LOP3.LUT R9, R5, 0x80000, RZ, 0xfc, !PT ;  /* 0x0008000005097812 */ /* 0x000fe200078efcff */
[----:B------:R-:W-:-:S07]  /*11f0*/  IMAD.MOV.U32 R8, RZ, RZ, R4 ;  /* 0x000000ffff087224 */ /* 0x000fce00078e0004 */
.L_x_15:
[----:B------:R-:W-:Y:S05]  /*1200*/  BSYNC.RECONVERGENT B1 ;  /* 0x0000000000017941 */ /* 0x000fea0003800200 */
.L_x_13:
[----:B------:R-:W-:Y:S02]  /*1210*/  IMAD.MOV.U32 R2, RZ, RZ, R0 ;  /* 0x000000ffff027224 */ /* 0x000fe400078e0000 */
[----:B------:R-:W-:-:S04]  /*1220*/  IMAD.MOV.U32 R3, RZ, RZ, 0x0 ;  /* 0x00000000ff037424 */ /* 0x000fc800078e00ff */
[----:B------:R-:W-:Y:S05]  /*1230*/  RET.REL.NODEC R2 `(reduce_cross_term) ;  /* 0xffffffec02707950 */ /* 0x000fea0003c3ffff */
.L_x_18:
        /* <DEDUP_REMOVED lines=12> */
.L_x_36:


//--------------------- .text.GaussTransform      --------------------------
	.section	.text.GaussTransform,"ax",@progbits
	.align	128
        .global         GaussTransform
        .type           GaussTransform,@function
        .size           GaussTransform,(.L_x_37 - GaussTransform)
        .other          GaussTransform,@"STO_CUDA_ENTRY STV_DEFAULT"
GaussTransform:
.text.GaussTransform:
[----:B------:R-:W-:Y:S01]  /*0000*/  LDC R1, c[0x0][0x37c] ;  /* 0x0000df00ff017b82 */ /* 0x000fe20000000800 */
[----:B------:R-:W0:Y:S01]  /*0010*/  S2R R2, SR_CTAID.X ;  /* 0x0000000000027919 */ /* 0x000e220000002500 */
[----:B------:R-:W0:Y:S02]  /*0020*/  LDCU UR4, c[0x0][0x390] ;  /* 0x00007200ff0477ac */ /* 0x000e240008000800 */
[----:B0-----:R-:W-:-:S13]  /*0030*/  ISETP.GE.AND P0, PT, R2, UR4, PT ;  /* 0x0000000402007c0c */ /* 0x001fda000bf06270 */
[----:B------:R-:W-:Y:S05]  /*0040*/  @P0 EXIT ;  /* 0x000000000000094d */ /* 0x000fea0003800000 */
[----:B------:R-:W0:Y:S01]  /*0050*/  S2R R3, SR_TID.X ;  /* 0x0000000000037919 */ /* 0x000e220000002100 */
[----:B------:R-:W1:Y:S01]  /*0060*/  LDCU UR4, c[0x0][0x394] ;  /* 0x00007280ff0477ac */ /* 0x000e620008000800 */
[----:B------:R-:W-:Y:S01]  /*0070*/  BSSY.RECONVERGENT B0, `(.L_x_19) ;  /* 0x0000079000007945 */ /* 0x000fe20003800200 */
[----:B------:R-:W-:Y:S02]  /*0080*/  CS2R R26, SRZ ;  /* 0x00000000001a7805 */ /* 0x000fe4000001ff00 */
[----:B------:R-:W-:Y:S01]  /*0090*/  CS2R R24, SRZ ;  /* 0x0000000000187805 */ /* 0x000fe2000001ff00 */
[----:B------:R-:W2:Y:S01]  /*00a0*/  LDCU.64 UR6, c[0x0][0x358] ;  /* 0x00006b00ff0677ac */ /* 0x000ea20008000a00 */
[----:B------:R-:W-:Y:S01]  /*00b0*/  CS2R R22, SRZ ;  /* 0x0000000000167805 */ /* 0x000fe2000001ff00 */
[----:B------:R-:W3:Y:S01]  /*00c0*/  LDCU UR10, c[0x0][0x394] ;  /* 0x00007280ff0a77ac */ /* 0x000ee20008000800 */
[----:B------:R-:W4:Y:S01]  /*00d0*/  LDCU UR8, c[0x0][0x39c] ;  /* 0x00007380ff0877ac */ /* 0x000f220008000800 */
[----:B-1----:R-:W-:-:S05]  /*00e0*/  IMAD.U32 R0, RZ, RZ, UR4 ;  /* 0x00000004ff007e24 */ /* 0x002fca000f8e00ff */
[----:B0-----:R-:W-:-:S13]  /*00f0*/  ISETP.GE.AND P0, PT, R3, R0, PT ;  /* 0x000000000300720c */ /* 0x001fda0003f06270 */
[----:B--234-:R-:W-:Y:S05]  /*0100*/  @P0 BRA `(.L_x_20) ;  /* 0x0000000400bc0947 */ /* 0x01cfea0003800000 */
[----:B------:R-:W0:Y:S01]  /*0110*/  LDC.64 R6, c[0x0][0x380] ;  /* 0x0000e000ff067b82 */ /* 0x000e220000000a00 */
[----:B------:R-:W-:-:S04]  /*0120*/  IMAD.SHL.U32 R5, R2, 0x2, RZ ;  /* 0x0000000202057824 */ /* 0x000fc800078e00ff */
[----:B0-----:R-:W-:-:S03]  /*0130*/  IMAD.WIDE.U32 R6, R5, 0x8, R6 ;  /* 0x0000000805067825 */ /* 0x001fc600078e0006 */
[----:B------:R-:W0:Y:S02]  /*0140*/  LDC.64 R4, c[0x0][0x388] ;  /* 0x0000e200ff047b82 */ /* 0x000e240000000a00 */
[----:B------:R1:W5:Y:S04]  /*0150*/  LDG.E.64 R20, desc[UR6][R6.64] ;  /* 0x0000000606147981 */ /* 0x000368000c1e1b00 */
[----:B------:R1:W5:Y:S01]  /*0160*/  LDG.E.64 R18, desc[UR6][R6.64+0x8] ;  /* 0x0000080606127981 */ /* 0x000362000c1e1b00 */
[----:B------:R-:W-:Y:S01]  /*0170*/  CS2R R26, SRZ ;  /* 0x00000000001a7805 */ /* 0x000fe2000001ff00 */
[----:B0-----:R-:W-:-:S03]  /*0180*/  IMAD.WIDE.U32 R4, R3, 0x10, R4 ;  /* 0x0000001003047825 */ /* 0x001fc600078e0004 */
[----:B------:R-:W-:Y:S01]  /*0190*/  IADD3 R16, P0, PT, R4, 0x8, RZ ;  /* 0x0000000804107810 */ /* 0x000fe20007f1e0ff */
[----:B------:R-:W-:-:S04]  /*01a0*/  IMAD.MOV.U32 R4, RZ, RZ, R3 ;  /* 0x000000ffff047224 */ /* 0x000fc800078e0003 */
[----:B-1----:R-:W-:-:S08]  /*01b0*/  IMAD.X R17, RZ, RZ, R5, P0 ;  /* 0x000000ffff117224 */ /* 0x002fd000000e0605 */
.L_x_25:
[----:B------:R-:W2:Y:S01]  /*01c0*/  LDG.E.64 R14, desc[UR6][R16.64] ;  /* 0x00000006100e7981 */ /* 0x000ea2000c1e1b00 */
[----:B------:R-:W0:Y:S03]  /*01d0*/  LDC.64 R6, c[0x0][0x398] ;  /* 0x0000e600ff067b82 */ /* 0x000e260000000a00 */
[----:B------:R-:W3:Y:S01]  /*01e0*/  LDG.E.64 R12, desc[UR6][R16.64+-0x8] ;  /* 0xfffff806100c7981 */ /* 0x000ee2000c1e1b00 */
[----:B------:R-:W0:Y:S01]  /*01f0*/  MUFU.RCP64H R9, UR8 ;  /* 0x0000000800097d08 */ /* 0x000e220008001800 */
[----:B------:R-:W-:Y:S01]  /*0200*/  IMAD.MOV.U32 R8, RZ, RZ, 0x1 ;  /* 0x00000001ff087424 */ /* 0x000fe200078e00ff */
[----:B------:R-:W-:Y:S05]  /*0210*/  BSSY.RECONVERGENT B1, `(.L_x_21) ;  /* 0x0000019000017945 */ /* 0x000fea0003800200 */
[----:B0-----:R-:W-:-:S08]  /*0220*/  DFMA R10, R8, -R6, 1 ;  /* 0x3ff00000080a742b */ /* 0x001fd00000000806 */
[----:B------:R-:W-:-:S08]  /*0230*/  DFMA R10, R10, R10, R10 ;  /* 0x0000000a0a0a722b */ /* 0x000fd0000000000a */
[----:B------:R-:W-:-:S08]  /*0240*/  DFMA R10, R8, R10, R8 ;  /* 0x0000000a080a722b */ /* 0x000fd00000000008 */
[----:B------:R-:W-:-:S08]  /*0250*/  DFMA R28, R10, -R6, 1 ;  /* 0x3ff000000a1c742b */ /* 0x000fd00000000806 */
[----:B------:R-:W-:Y:S02]  /*0260*/  DFMA R28, R10, R28, R10 ;  /* 0x0000001c0a1c722b */ /* 0x000fe4000000000a */
[----:B--2--5:R-:W-:Y:S02]  /*0270*/  DADD R14, R18, -R14 ;  /* 0x00000000120e7229 */ /* 0x024fe4000000080e */
[----:B---3--:R-:W-:-:S06]  /*0280*/  DADD R12, R20, -R12 ;  /* 0x00000000140c7229 */ /* 0x008fcc000000080c */
[----:B------:R-:W-:-:S08]  /*0290*/  DMUL R8, R14, R14 ;  /* 0x0000000e0e087228 */ /* 0x000fd00000000000 */
[----:B------:R-:W-:-:S08]  /*02a0*/  DFMA R8, R12, R12, R8 ;  /* 0x0000000c0c08722b */ /* 0x000fd00000000008 */
[----:B------:R-:W-:-:S08]  /*02b0*/  DMUL R10, R8, -R28 ;  /* 0x8000001c080a7228 */ /* 0x000fd00000000000 */
[--C-:B------:R-:W-:Y:S02]  /*02c0*/  DFMA R6, R10, -R6, -R8.reuse ;  /* 0x800000060a06722b */ /* 0x100fe40000000808 */
[----:B------:R-:W-:-:S06]  /*02d0*/  DADD R8, -RZ, -R8 ;  /* 0x00000000ff087229 */ /* 0x000fcc0000000908 */
[----:B------:R-:W-:-:S04]  /*02e0*/  DFMA R6, R28, R6, R10 ;  /* 0x000000061c06722b */ /* 0x000fc8000000000a */
[----:B------:R-:W-:-:S06]  /*02f0*/  FSETP.GEU.AND P1, PT, |R9|, 6.5827683646048100446e-37, PT ;  /* 0x036000000900780b */ /* 0x000fcc0003f2e200 */
[----:B------:R-:W-:-:S05]  /*0300*/  FFMA R0, RZ, UR8, R7 ;  /* 0x00000008ff007c23 */ /* 0x000fca0008000007 */
[----:B------:R-:W-:-:S13]  /*0310*/  FSETP.GT.AND P0, PT, |R0|, 1.469367938527859385e-39, PT ;  /* 0x001000000000780b */ /* 0x000fda0003f04200 */
[----:B------:R-:W-:Y:S05]  /*0320*/  @P0 BRA P1, `(.L_x_22) ;  /* 0x00000000001c0947 */ /* 0x000fea0000800000 */
[----:B------:R-:W0:Y:S01]  /*0330*/  LDCU.64 UR4, c[0x0][0x398] ;  /* 0x00007300ff0477ac */ /* 0x000e220008000a00 */
[----:B------:R-:W-:Y:S01]  /*0340*/  MOV R0, 0x380 ;  /* 0x0000038000007802 */ /* 0x000fe20000000f00 */
[----:B0-----:R-:W-:Y:S02]  /*0350*/  IMAD.U32 R6, RZ, RZ, UR4 ;  /* 0x00000004ff067e24 */ /* 0x001fe4000f8e00ff */
[----:B------:R-:W-:-:S07]  /*0360*/  IMAD.U32 R7, RZ, RZ, UR5 ;  /* 0x00000005ff077e24 */ /* 0x000fce000f8e00ff */
[----:B------:R-:W-:Y:S05]  /*0370*/  CALL.REL.NOINC `($__internal_1_$__cuda_sm20_div_rn_f64_full) ;  /* 0x0000000c00d07944 */ /* 0x000fea0003c00000 */
[----:B------:R-:W-:Y:S02]  /*0380*/  IMAD.MOV.U32 R6, RZ, RZ, R36 ;  /* 0x000000ffff067224 */ /* 0x000fe400078e0024 */
[----:B------:R-:W-:-:S07]  /*0390*/  IMAD.MOV.U32 R7, RZ, RZ, R37 ;  /* 0x000000ffff077224 */ /* 0x000fce00078e0025 */
.L_x_22:
[----:B------:R-:W-:Y:S05]  /*03a0*/  BSYNC.RECONVERGENT B1 ;  /* 0x0000000000017941 */ /* 0x000fea0003800200 */
.L_x_21:
[----:B------:R-:W-:Y:S01]  /*03b0*/  IMAD.MOV.U32 R8, RZ, RZ, 0x652b82fe ;  /* 0x652b82feff087424 */ /* 0x000fe200078e00ff */
[----:B------:R-:W-:Y:S01]  /*03c0*/  UMOV UR4, 0xfefa39ef ;  /* 0xfefa39ef00047882 */ /* 0x000fe20000000000 */
[----:B------:R-:W-:Y:S01]  /*03d0*/  IMAD.MOV.U32 R9, RZ, RZ, 0x3ff71547 ;  /* 0x3ff71547ff097424 */ /* 0x000fe200078e00ff */
[----:B------:R-:W-:Y:S01]  /*03e0*/  UMOV UR5, 0x3fe62e42 ;  /* 0x3fe62e4200057882 */ /* 0x000fe20000000000 */
[----:B------:R-:W-:Y:S01]  /*03f0*/  FSETP.GEU.AND P0, PT, |R7|, 4.1917929649353027344, PT ;  /* 0x4086232b0700780b */ /* 0x000fe20003f0e200 */
[----:B------:R-:W-:Y:S03]  /*0400*/  BSSY.RECONVERGENT B1, `(.L_x_23) ;  /* 0x0000035000017945 */ /* 0x000fe60003800200 */
[----:B------:R-:W-:-:S08]  /*0410*/  DFMA R8, R6, R8, 6.75539944105574400000e+15 ;  /* 0x433800000608742b */ /* 0x000fd00000000008 */
[----:B------:R-:W-:-:S08]  /*0420*/  DADD R10, R8, -6.75539944105574400000e+15 ;  /* 0xc3380000080a7429 */ /* 0x000fd00000000000 */
[----:B------:R-:W-:Y:S01]  /*0430*/  DFMA R28, R10, -UR4, R6 ;  /* 0x800000040a1c7c2b */ /* 0x000fe20008000006 */
[----:B------:R-:W-:Y:S01]  /*0440*/  UMOV UR4, 0x3b39803f ;  /* 0x3b39803f00047882 */ /* 0x000fe20000000000 */
[----:B------:R-:W-:-:S06]  /*0450*/  UMOV UR5, 0x3c7abc9e ;  /* 0x3c7abc9e00057882 */ /* 0x000fcc0000000000 */
[----:B------:R-:W-:Y:S01]  /*0460*/  DFMA R10, R10, -UR4, R28 ;  /* 0x800000040a0a7c2b */ /* 0x000fe2000800001c */
[----:B------:R-:W-:Y:S01]  /*0470*/  UMOV UR4, 0x69ce2bdf ;  /* 0x69ce2bdf00047882 */ /* 0x000fe20000000000 */
[----:B------:R-:W-:Y:S01]  /*0480*/  IMAD.MOV.U32 R28, RZ, RZ, -0x35dec16 ;  /* 0xfca213eaff1c7424 */ /* 0x000fe200078e00ff */
[----:B------:R-:W-:Y:S01]  /*0490*/  UMOV UR5, 0x3e5ade15 ;  /* 0x3e5ade1500057882 */ /* 0x000fe20000000000 */
[----:B------:R-:W-:-:S06]  /*04a0*/  IMAD.MOV.U32 R29, RZ, RZ, 0x3e928af3 ;  /* 0x3e928af3ff1d7424 */ /* 0x000fcc00078e00ff */
[----:B------:R-:W-:Y:S01]  /*04b0*/  DFMA R28, R10, UR4, R28 ;  /* 0x000000040a1c7c2b */ /* 0x000fe2000800001c */
[----:B------:R-:W-:Y:S01]  /*04c0*/  UMOV UR4, 0x62401315 ;  /* 0x6240131500047882 */ /* 0x000fe20000000000 */
[----:B------:R-:W-:-:S06]  /*04d0*/  UMOV UR5, 0x3ec71dee ;  /* 0x3ec71dee00057882 */ /* 0x000fcc0000000000 */
[----:B------:R-:W-:Y:S01]  /*04e0*/  DFMA R28, R10, R28, UR4 ;  /* 0x000000040a1c7e2b */ /* 0x000fe2000800001c */
        /* <DEDUP_REMOVED lines=20> */
[----:B------:R-:W-:-:S08]  /*0630*/  DFMA R28, R10, R28, UR4 ;  /* 0x000000040a1c7e2b */ /* 0x000fd0000800001c */
[----:B------:R-:W-:-:S08]  /*0640*/  DFMA R28, R10, R28, 1 ;  /* 0x3ff000000a1c742b */ /* 0x000fd0000000001c */
[----:B------:R-:W-:-:S10]  /*0650*/  DFMA R28, R10, R28, 1 ;  /* 0x3ff000000a1c742b */ /* 0x000fd4000000001c */
[----:B------:R-:W-:Y:S02]  /*0660*/  IMAD R11, R8, 0x100000, R29 ;  /* 0x00100000080b7824 */ /* 0x000fe400078e021d */
[----:B------:R-:W-:Y:S01]  /*0670*/  IMAD.MOV.U32 R10, RZ, RZ, R28 ;  /* 0x000000ffff0a7224 */ /* 0x000fe200078e001c */
[----:B------:R-:W-:Y:S06]  /*0680*/  @!P0 BRA `(.L_x_24) ;  /* 0x0000000000308947 */ /* 0x000fec0003800000 */
[----:B------:R-:W-:Y:S01]  /*0690*/  FSETP.GEU.AND P1, PT, |R7|, 4.2275390625, PT ;  /* 0x408748000700780b */ /* 0x000fe20003f2e200 */
[C---:B------:R-:W-:Y:S02]  /*06a0*/  DADD R10, R6.reuse, +INF ;  /* 0x7ff00000060a7429 */ /* 0x040fe40000000000 */
[----:B------:R-:W-:-:S08]  /*06b0*/  DSETP.GEU.AND P0, PT, R6, RZ, PT ;  /* 0x000000ff0600722a */ /* 0x000fd00003f0e000 */
[----:B------:R-:W-:Y:S02]  /*06c0*/  FSEL R10, R10, RZ, P0 ;  /* 0x000000ff0a0a7208 */ /* 0x000fe40000000000 */
[----:B------:R-:W-:Y:S02]  /*06d0*/  @!P1 LEA.HI R0, R8, R8, RZ, 0x1 ;  /* 0x0000000808009211 */ /* 0x000fe400078f08ff */
[----:B------:R-:W-:Y:S02]  /*06e0*/  FSEL R11, R11, RZ, P0 ;  /* 0x000000ff0b0b7208 */ /* 0x000fe40000000000 */
[----:B------:R-:W-:-:S05]  /*06f0*/  @!P1 SHF.R.S32.HI R5, RZ, 0x1, R0 ;  /* 0x00000001ff059819 */ /* 0x000fca0000011400 */
[----:B------:R-:W-:Y:S02]  /*0700*/  @!P1 IMAD.IADD R6, R8, 0x1, -R5 ;  /* 0x0000000108069824 */ /* 0x000fe400078e0a05 */
[----:B------:R-:W-:-:S03]  /*0710*/  @!P1 IMAD R29, R5, 0x100000, R29 ;  /* 0x00100000051d9824 */ /* 0x000fc600078e021d */
[----:B------:R-:W-:Y:S01]  /*0720*/  @!P1 LEA R7, R6, 0x3ff00000, 0x14 ;  /* 0x3ff0000006079811 */ /* 0x000fe200078ea0ff */
[----:B------:R-:W-:-:S06]  /*0730*/  @!P1 IMAD.MOV.U32 R6, RZ, RZ, RZ ;  /* 0x000000ffff069224 */ /* 0x000fcc00078e00ff */
[----:B------:R-:W-:-:S11]  /*0740*/  @!P1 DMUL R10, R28, R6 ;  /* 0x000000061c0a9228 */ /* 0x000fd60000000000 */
.L_x_24:
[----:B------:R-:W-:Y:S05]  /*0750*/  BSYNC.RECONVERGENT B1 ;  /* 0x0000000000017941 */ /* 0x000fea0003800200 */
.L_x_23:
[----:B------:R-:W-:Y:S01]  /*0760*/  VIADD R4, R4, 0x80 ;  /* 0x0000008004047836 */ /* 0x000fe20000000000 */
[C---:B------:R-:W-:Y:S01]  /*0770*/  DADD R6, R10.reuse, R10 ;  /* 0x000000000a067229 */ /* 0x040fe2000000000a */
[----:B------:R-:W-:Y:S01]  /*0780*/  IMAD.U32 R0, RZ, RZ, UR10 ;  /* 0x0000000aff007e24 */ /* 0x000fe2000f8e00ff */
[----:B------:R-:W-:Y:S01]  /*0790*/  IADD3 R16, P1, PT, R16, 0x800, RZ ;  /* 0x0000080010107810 */ /* 0x000fe20007f3e0ff */
[----:B------:R-:W-:-:S03]  /*07a0*/  DADD R22, R10, R22 ;  /* 0x000000000a167229 */ /* 0x000fc60000000016 */
[----:B------:R-:W-:Y:S01]  /*07b0*/  ISETP.GE.AND P0, PT, R4, R0, PT ;  /* 0x000000000400720c */ /* 0x000fe20003f06270 */
[----:B------:R-:W-:Y:S01]  /*07c0*/  IMAD.X R17, RZ, RZ, R17, P1 ;  /* 0x000000ffff117224 */ /* 0x000fe200008e0611 */
[-C--:B------:R-:W-:Y:S02]  /*07d0*/  DFMA R24, R12, -R6.reuse, R24 ;  /* 0x800000060c18722b */ /* 0x080fe40000000018 */
[----:B------:R-:W-:-:S09]  /*07e0*/  DFMA R26, R14, -R6, R26 ;  /* 0x800000060e1a722b */ /* 0x000fd2000000001a */
[----:B------:R-:W-:Y:S05]  /*07f0*/  @!P0 BRA `(.L_x_25) ;  /* 0xfffffff800708947 */ /* 0x000fea000383ffff */
.L_x_20:
[----:B------:R-:W-:Y:S05]  /*0800*/  BSYNC.RECONVERGENT B0 ;  /* 0x0000000000007941 */ /* 0x000fea0003800200 */
.L_x_19:
[----:B------:R-:W-:Y:S01]  /*0810*/  SHFL.DOWN PT, R4, R24, 0x1, 0x1f ;  /* 0x08201f0018047f89 */ /* 0x000fe200000e0000 */
[----:B------:R-:W0:Y:S01]  /*0820*/  S2UR UR5, SR_CgaCtaId ;  /* 0x00000000000579c3 */ /* 0x000e220000008800 */
[----:B------:R-:W-:Y:S01]  /*0830*/  UMOV UR4, 0x400 ;  /* 0x0000040000047882 */ /* 0x000fe20000000000 */
[----:B------:R-:W1:Y:S01]  /*0840*/  LDCU UR9, c[0x0][0x390] ;  /* 0x00007200ff0977ac */ /* 0x000e620008000800 */
[----:B------:R-:W2:Y:S04]  /*0850*/  SHFL.DOWN P0, R5, R25, 0x1, 0x1f ;  /* 0x08201f0019057f89 */ /* 0x000ea80000000000 */
[----:B------:R-:W-:Y:S04]  /*0860*/  SHFL.DOWN PT, R6, R26, 0x1, 0x1f ;  /* 0x08201f001a067f89 */ /* 0x000fe800000e0000 */
[----:B------:R-:W3:Y:S04]  /*0870*/  SHFL.DOWN P1, R7, R27, 0x1, 0x1f ;  /* 0x08201f001b077f89 */ /* 0x000ee80000020000 */
[----:B------:R-:W-:Y:S04]  /*0880*/  SHFL.DOWN PT, R8, R22, 0x1, 0x1f ;  /* 0x08201f0016087f89 */ /* 0x000fe800000e0000 */
[----:B------:R-:W4:Y:S01]  /*0890*/  SHFL.DOWN P2, R9, R23, 0x1, 0x1f ;  /* 0x08201f0017097f89 */ /* 0x000f220000040000 */
[----:B0-----:R-:W-:Y:S01]  /*08a0*/  ULEA UR4, UR5, UR4, 0x18 ;  /* 0x0000000405047291 */ /* 0x001fe2000f8ec0ff */
[----:B--2---:R-:W-:-:S02]  /*08b0*/  DADD R4, R4, R24 ;  /* 0x0000000004047229 */ /* 0x004fc40000000018 */
[----:B---3--:R-:W-:-:S08]  /*08c0*/  DADD R6, R6, R26 ;  /* 0x0000000006067229 */ /* 0x008fd0000000001a */
[----:B------:R-:W-:Y:S02]  /*08d0*/  FSEL R10, R4, R24, P0 ;  /* 0x00000018040a7208 */ /* 0x000fe40000000000 */
[----:B------:R-:W-:-:S03]  /*08e0*/  FSEL R11, R5, R25, P0 ;  /* 0x00000019050b7208 */ /* 0x000fc60000000000 */
[----:B------:R-:W-:Y:S01]  /*08f0*/  SHFL.DOWN PT, R4, R10, 0x2, 0x1f ;  /* 0x08401f000a047f89 */ /* 0x000fe200000e0000 */
[----:B----4-:R-:W-:Y:S01]  /*0900*/  DADD R8, R8, R22 ;  /* 0x0000000008087229 */ /* 0x010fe20000000016 */
[----:B------:R-:W-:Y:S02]  /*0910*/  FSEL R14, R6, R26, P1 ;  /* 0x0000001a060e7208 */ /* 0x000fe40000800000 */
[----:B------:R-:W0:Y:S01]  /*0920*/  SHFL.DOWN P0, R5, R11, 0x2, 0x1f ;  /* 0x08401f000b057f89 */ /* 0x000e220000000000 */
[----:B------:R-:W-:-:S03]  /*0930*/  FSEL R15, R7, R27, P1 ;  /* 0x0000001b070f7208 */ /* 0x000fc60000800000 */
[----:B------:R-:W-:Y:S03]  /*0940*/  SHFL.DOWN PT, R6, R14, 0x2, 0x1f ;  /* 0x08401f000e067f89 */ /* 0x000fe600000e0000 */
[----:B------:R-:W-:Y:S01]  /*0950*/  FSEL R18, R8, R22, P2 ;  /* 0x0000001608127208 */ /* 0x000fe20001000000 */
[----:B------:R-:W2:Y:S01]  /*0960*/  SHFL.DOWN P1, R7, R15, 0x2, 0x1f ;  /* 0x08401f000f077f89 */ /* 0x000ea20000020000 */
[----:B------:R-:W-:-:S03]  /*0970*/  FSEL R19, R9, R23, P2 ;  /* 0x0000001709137208 */ /* 0x000fc60001000000 */
[----:B------:R-:W-:Y:S04]  /*0980*/  SHFL.DOWN PT, R8, R18, 0x2, 0x1f ;  /* 0x08401f0012087f89 */ /* 0x000fe800000e0000 */
[----:B------:R-:W3:Y:S01]  /*0990*/  SHFL.DOWN P2, R9, R19, 0x2, 0x1f ;  /* 0x08401f0013097f89 */ /* 0x000ee20000040000 */
[----:B0-----:R-:W-:Y:S02]  /*09a0*/  DADD R4, R4, R10 ;  /* 0x0000000004047229 */ /* 0x001fe4000000000a */
[----:B--2---:R-:W-:-:S08]  /*09b0*/  DADD R6, R6, R14 ;  /* 0x0000000006067229 */ /* 0x004fd0000000000e */
[----:B------:R-:W-:Y:S02]  /*09c0*/  FSEL R12, R4, R10, P0 ;  /* 0x0000000a040c7208 */ /* 0x000fe40000000000 */
[----:B------:R-:W-:-:S03]  /*09d0*/  FSEL R13, R5, R11, P0 ;  /* 0x0000000b050d7208 */ /* 0x000fc60000000000 */
[----:B------:R-:W-:Y:S01]  /*09e0*/  SHFL.DOWN PT, R4, R12, 0x4, 0x1f ;  /* 0x08801f000c047f89 */ /* 0x000fe200000e0000 */
[----:B---3--:R-:W-:Y:S01]  /*09f0*/  DADD R8, R8, R18 ;  /* 0x0000000008087229 */ /* 0x008fe20000000012 */
        /* <DEDUP_REMOVED lines=9> */
[----:B------:R-:W4:Y:S01]  /*0a90*/  S2R R18, SR_LANEID ;  /* 0x0000000000127919 */ /* 0x000f220000000000 */
        /* <DEDUP_REMOVED lines=12> */
[----:B------:R-:W-:Y:S02]  /*0b60*/  FSEL R17, R9, R21, P2 ;  /* 0x0000001509117208 */ /* 0x000fe40001000000 */
[----:B----4-:R-:W-:Y:S01]  /*0b70*/  ISETP.NE.AND P3, PT, R18, RZ, PT ;  /* 0x000000ff1200720c */ /* 0x010fe20003f65270 */
[----:B------:R-:W-:Y:S04]  /*0b80*/  SHFL.DOWN PT, R8, R16, 0x8, 0x1f ;  /* 0x09001f0010087f89 */ /* 0x000fe800000e0000 */
[----:B------:R-:W3:Y:S01]  /*0b90*/  SHFL.DOWN P2, R9, R17, 0x8, 0x1f ;  /* 0x09001f0011097f89 */ /* 0x000ee20000040000 */
[----:B0-----:R-:W-:-:S02]  /*0ba0*/  DADD R4, R4, R10 ;  /* 0x0000000004047229 */ /* 0x001fc4000000000a */
        /* <DEDUP_REMOVED lines=12> */
[----:B------:R-:W-:Y:S01]  /*0c70*/  ISETP.NE.AND P2, PT, R18, RZ, PT ;  /* 0x000000ff1200720c */ /* 0x000fe20003f45270 */
[----:B------:R-:W-:Y:S04]  /*0c80*/  SHFL.DOWN PT, R8, R14, 0x10, 0x1f ;  /* 0x0a001f000e087f89 */ /* 0x000fe800000e0000 */
[----:B------:R-:W3:Y:S01]  /*0c90*/  SHFL.DOWN P4, R9, R15, 0x10, 0x1f ;  /* 0x0a001f000f097f89 */ /* 0x000ee20000080000 */
[----:B0-----:R-:W-:-:S02]  /*0ca0*/  DADD R4, R4, R12 ;  /* 0x0000000004047229 */ /* 0x001fc4000000000c */
[----:B--2---:R-:W-:-:S08]  /*0cb0*/  DADD R6, R6, R10 ;  /* 0x0000000006067229 */ /* 0x004fd0000000000a */
[----:B------:R-:W-:Y:S02]  /*0cc0*/  FSEL R24, R4, R12, P0 ;  /* 0x0000000c04187208 */ /* 0x000fe40000000000 */
[----:B------:R-:W-:Y:S02]  /*0cd0*/  SHF.R.U32.HI R4, RZ, 0x2, R3 ;  /* 0x00000002ff047819 */ /* 0x000fe40000011603 */
[----:B------:R-:W-:Y:S02]  /*0ce0*/  FSEL R25, R5, R13, P0 ;  /* 0x0000000d05197208 */ /* 0x000fe40000000000 */
[----:B------:R-:W-:Y:S01]  /*0cf0*/  LOP3.LUT R19, R4, 0xf8, RZ, 0xc0, !PT ;  /* 0x000000f804137812 */ /* 0x000fe200078ec0ff */
[----:B---3--:R-:W-:Y:S01]  /*0d00*/  DADD R8, R8, R14 ;  /* 0x0000000008087229 */ /* 0x008fe2000000000e */
[----:B------:R-:W-:Y:S02]  /*0d10*/  FSEL R12, R6, R10, P1 ;  /* 0x0000000a060c7208 */ /* 0x000fe40000800000 */
[----:B------:R-:W-:Y:S01]  /*0d20*/  FSEL R13, R7, R11, P1 ;  /* 0x0000000b070d7208 */ /* 0x000fe20000800000 */
[----:B------:R0:W-:Y:S01]  /*0d30*/  @!P2 STS.64 [R19+UR4+0x8], R24 ;  /* 0x000008181300a988 */ /* 0x0001e20008000a04 */
[----:B------:R-:W-:Y:S01]  /*0d40*/  BAR.SYNC.DEFER_BLOCKING 0x0 ;  /* 0x0000000000007b1d */ /* 0x000fe20000010000 */
[----:B------:R-:W-:-:S04]  /*0d50*/  ISETP.NE.AND P1, PT, R3, RZ, PT ;  /* 0x000000ff0300720c */ /* 0x000fc80003f25270 */
[----:B------:R-:W-:Y:S02]  /*0d60*/  FSEL R14, R8, R14, P4 ;  /* 0x0000000e080e7208 */ /* 0x000fe40002000000 */
[----:B------:R-:W-:Y:S02]  /*0d70*/  FSEL R15, R9, R15, P4 ;  /* 0x0000000f090f7208 */ /* 0x000fe40002000000 */
[----:B-1----:R-:W-:-:S04]  /*0d80*/  ISETP.GE.U32.AND P0, PT, R2, UR9, PT ;  /* 0x0000000902007c0c */ /* 0x002fc8000bf06070 */
[----:B------:R-:W-:Y:S01]  /*0d90*/  ISETP.NE.OR P0, PT, R3, RZ, P0 ;  /* 0x000000ff0300720c */ /* 0x000fe20000705670 */
[----:B------:R-:W1:Y:S04]  /*0da0*/  @!P1 LDS.64 R28, [UR4+0x20] ;  /* 0x00002004ff1c9984 */ /* 0x000e680008000a00 */
[----:B------:R-:W2:Y:S04]  /*0db0*/  @!P1 LDS.128 R20, [UR4+0x10] ;  /* 0x00001004ff149984 */ /* 0x000ea80008000c00 */
[----:B------:R0:W-:Y:S01]  /*0dc0*/  @!P3 STS.64 [R19+UR4+0x8], R12 ;  /* 0x0000080c1300b988 */ /* 0x0001e20008000a04 */
[----:B------:R-:W-:Y:S06]  /*0dd0*/  BAR.SYNC.DEFER_BLOCKING 0x0 ;  /* 0x0000000000007b1d */ /* 0x000fec0000010000 */
[----:B------:R-:W3:Y:S04]  /*0de0*/  @!P1 LDS.64 R26, [UR4+0x20] ;  /* 0x00002004ff1a9984 */ /* 0x000ee80008000a00 */
[----:B------:R-:W4:Y:S04]  /*0df0*/  @!P1 LDS.128 R4, [UR4+0x10] ;  /* 0x00001004ff049984 */ /* 0x000f280008000c00 */
[----:B------:R0:W-:Y:S01]  /*0e00*/  @!P3 STS.64 [R19+UR4+0x8], R14 ;  /* 0x0000080e1300b988 */ /* 0x0001e20008000a04 */
[----:B------:R-:W-:Y:S06]  /*0e10*/  BAR.SYNC.DEFER_BLOCKING 0x0 ;  /* 0x0000000000007b1d */ /* 0x000fec0000010000 */
[----:B------:R-:W0:Y:S04]  /*0e20*/  @!P1 LDS.64 R16, [UR4+0x20] ;  /* 0x00002004ff109984 */ /* 0x000e280008000a00 */
[----:B------:R-:W0:Y:S01]  /*0e30*/  @!P1 LDS.128 R8, [UR4+0x10] ;  /* 0x00001004ff089984 */ /* 0x000e220008000c00 */
[----:B------:R-:W-:Y:S05]  /*0e40*/  @P0 EXIT ;  /* 0x000000000000094d */ /* 0x000fea0003800000 */
[----:B------:R-:W5:Y:S01]  /*0e50*/  LDCU.64 UR4, c[0x0][0x398] ;  /* 0x00007300ff0477ac */ /* 0x000f620008000a00 */
[----:B0-----:R-:W5:Y:S01]  /*0e60*/  I2F.F64 R18, UR9 ;  /* 0x0000000900127d12 */ /* 0x001f620008201c00 */
[----:B--2---:R-:W-:Y:S01]  /*0e70*/  @!P1 DADD R20, R24, R20 ;  /* 0x0000000018149229 */ /* 0x004fe20000000014 */
[----:B------:R-:W-:Y:S01]  /*0e80*/  BSSY.RECONVERGENT B0, `(.L_x_26) ;  /* 0x0000023000007945 */ /* 0x000fe20003800200 */
[----:B------:R-:W-:-:S05]  /*0e90*/  @!P1 DADD R8, R14, R8 ;  /* 0x000000000e089229 */ /* 0x000fca0000000008 */
[----:B------:R-:W0:Y:S01]  /*0ea0*/  I2F.F64 R30, R0 ;  /* 0x00000000001e7312 */ /* 0x000e220000201c00 */
[----:B------:R-:W-:Y:S02]  /*0eb0*/  @!P1 DADD R20, R20, R22 ;  /* 0x0000000014149229 */ /* 0x000fe40000000016 */
[----:B------:R-:W-:Y:S02]  /*0ec0*/  @!P1 DADD R8, R8, R10 ;  /* 0x0000000008089229 */ /* 0x000fe4000000000a */
[----:B-----5:R-:W-:-:S04]  /*0ed0*/  DMUL R18, R18, UR4 ;  /* 0x0000000412127c28 */ /* 0x020fc80008000000 */
[----:B-1----:R-:W-:Y:S02]  /*0ee0*/  @!P1 DADD R24, R20, R28 ;  /* 0x0000000014189229 */ /* 0x002fe4000000001c */
[----:B----4-:R-:W-:Y:S02]  /*0ef0*/  @!P1 DADD R20, R12, R4 ;  /* 0x000000000c149229 */ /* 0x010fe40000000004 */
[----:B------:R-:W-:Y:S02]  /*0f00*/  @!P1 DADD R14, R8, R16 ;  /* 0x00000000080e9229 */ /* 0x000fe40000000010 */
[----:B0-----:R-:W-:Y:S01]  /*0f10*/  DMUL R18, R18, R30 ;  /* 0x0000001e12127228 */ /* 0x001fe20000000000 */
[----:B------:R-:W-:Y:S02]  /*0f20*/  IMAD.SHL.U32 R16, R2, 0x2, RZ ;  /* 0x0000000202107824 */ /* 0x000fe400078e00ff */
[----:B------:R-:W-:Y:S01]  /*0f30*/  IMAD.MOV.U32 R30, RZ, RZ, 0x1 ;  /* 0x00000001ff1e7424 */ /* 0x000fe200078e00ff */
[----:B------:R-:W-:Y:S01]  /*0f40*/  FSETP.GEU.AND P2, PT, |R25|, 6.5827683646048100446e-37, PT ;  /* 0x036000001900780b */ /* 0x000fe20003f4e200 */
[----:B------:R-:W-:Y:S01]  /*0f50*/  @!P1 DADD R6, R20, R6 ;  /* 0x0000000014069229 */ /* 0x000fe20000000006 */
[----:B------:R-:W0:Y:S07]  /*0f60*/  MUFU.RCP64H R31, R19 ;  /* 0x00000013001f7308 */ /* 0x000e2e0000001800 */
[----:B---3--:R-:W-:-:S02]  /*0f70*/  @!P1 DADD R12, R6, R26 ;  /* 0x00000000060c9229 */ /* 0x008fc4000000001a */
[----:B0-----:R-:W-:-:S08]  /*0f80*/  DFMA R32, -R18, R30, 1 ;  /* 0x3ff000001220742b */ /* 0x001fd0000000011e */
[----:B------:R-:W-:-:S08]  /*0f90*/  DFMA R32, R32, R32, R32 ;  /* 0x000000202020722b */ /* 0x000fd00000000020 */
[----:B------:R-:W-:-:S08]  /*0fa0*/  DFMA R32, R30, R32, R30 ;  /* 0x000000201e20722b */ /* 0x000fd0000000001e */
[----:B------:R-:W-:-:S08]  /*0fb0*/  DFMA R22, -R18, R32, 1 ;  /* 0x3ff000001216742b */ /* 0x000fd00000000120 */
[----:B------:R-:W-:-:S08]  /*0fc0*/  DFMA R22, R32, R22, R32 ;  /* 0x000000162016722b */ /* 0x000fd00000000020 */
[----:B------:R-:W-:-:S08]  /*0fd0*/  DMUL R28, R22, R24 ;  /* 0x00000018161c7228 */ /* 0x000fd00000000000 */
[----:B------:R-:W-:-:S08]  /*0fe0*/  DFMA R30, -R18, R28, R24 ;  /* 0x0000001c121e722b */ /* 0x000fd00000000118 */
[----:B------:R-:W-:-:S10]  /*0ff0*/  DFMA R4, R22, R30, R28 ;  /* 0x0000001e1604722b */ /* 0x000fd4000000001c */
[----:B------:R-:W-:-:S05]  /*1000*/  FFMA R0, RZ, R19, R5 ;  /* 0x00000013ff007223 */ /* 0x000fca0000000005 */
[----:B------:R-:W-:-:S13]  /*1010*/  FSETP.GT.AND P0, PT, |R0|, 1.469367938527859385e-39, PT ;  /* 0x001000000000780b */ /* 0x000fda0003f04200 */
[----:B------:R-:W-:Y:S05]  /*1020*/  @P0 BRA P2, `(.L_x_27) ;  /* 0x0000000000200947 */ /* 0x000fea0001000000 */
[----:B------:R-:W-:Y:S01]  /*1030*/  IMAD.MOV.U32 R8, RZ, RZ, R24 ;  /* 0x000000ffff087224 */ /* 0x000fe200078e0018 */
[----:B------:R-:W-:Y:S01]  /*1040*/  MOV R0, 0x1090 ;  /* 0x0000109000007802 */ /* 0x000fe20000000f00 */
[----:B------:R-:W-:Y:S02]  /*1050*/  IMAD.MOV.U32 R9, RZ, RZ, R25 ;  /* 0x000000ffff097224 */ /* 0x000fe400078e0019 */
[----:B------:R-:W-:Y:S02]  /*1060*/  IMAD.MOV.U32 R6, RZ, RZ, R18 ;  /* 0x000000ffff067224 */ /* 0x000fe400078e0012 */
[----:B------:R-:W-:-:S07]  /*1070*/  IMAD.MOV.U32 R7, RZ, RZ, R19 ;  /* 0x000000ffff077224 */ /* 0x000fce00078e0013 */
[----:B------:R-:W-:Y:S05]  /*1080*/  CALL.REL.NOINC `($__internal_1_$__cuda_sm20_div_rn_f64_full) ;  /* 0x00000000008c7944 */ /* 0x000fea0003c00000 */
[----:B------:R-:W-:Y:S02]  /*1090*/  IMAD.MOV.U32 R4, RZ, RZ, R36 ;  /* 0x000000ffff047224 */ /* 0x000fe400078e0024 */
[----:B------:R-:W-:-:S07]  /*10a0*/  IMAD.MOV.U32 R5, RZ, RZ, R37 ;  /* 0x000000ffff057224 */ /* 0x000fce00078e0025 */
.L_x_27:
[----:B------:R-:W-:Y:S05]  /*10b0*/  BSYNC.RECONVERGENT B0 ;  /* 0x0000000000007941 */ /* 0x000fea0003800200 */
.L_x_26:
[----:B------:R-:W0:Y:S01]  /*10c0*/  MUFU.RCP64H R7, R19 ;  /* 0x0000001300077308 */ /* 0x000e220000001800 */
[----:B------:R-:W-:Y:S01]  /*10d0*/  IMAD.MOV.U32 R6, RZ, RZ, 0x1 ;  /* 0x00000001ff067424 */ /* 0x000fe200078e00ff */
[----:B------:R-:W1:Y:S01]  /*10e0*/  LDC.64 R10, c[0x0][0x3a0] ;  /* 0x0000e800ff0a7b82 */ /* 0x000e620000000a00 */
[----:B------:R-:W-:Y:S01]  /*10f0*/  FSETP.GEU.AND P1, PT, |R13|, 6.5827683646048100446e-37, PT ;  /* 0x036000000d00780b */ /* 0x000fe20003f2e200 */
[----:B------:R-:W-:Y:S03]  /*1100*/  BSSY.RECONVERGENT B0, `(.L_x_28) ;  /* 0x0000016000007945 */ /* 0x000fe60003800200 */
[----:B0-----:R-:W-:-:S08]  /*1110*/  DFMA R8, -R18, R6, 1 ;  /* 0x3ff000001208742b */ /* 0x001fd00000000106 */
[----:B------:R-:W-:Y:S01]  /*1120*/  DFMA R8, R8, R8, R8 ;  /* 0x000000080808722b */ /* 0x000fe20000000008 */
[----:B-1----:R-:W-:-:S05]  /*1130*/  IMAD.WIDE.U32 R16, R16, 0x8, R10 ;  /* 0x0000000810107825 */ /* 0x002fca00078e000a */
[----:B------:R0:W-:Y:S02]  /*1140*/  STG.E.64 desc[UR6][R16.64], R4 ;  /* 0x0000000410007986 */ /* 0x0001e4000c101b06 */
        /* <DEDUP_REMOVED lines=8> */
[----:B0-----:R-:W-:Y:S05]  /*11d0*/  @P0 BRA P1, `(.L_x_29) ;  /* 0x0000000000200947 */ /* 0x001fea0000800000 */
        /* <DEDUP_REMOVED lines=8> */
.L_x_29:
[----:B------:R-:W-:Y:S05]  /*1260*/  BSYNC.RECONVERGENT B0 ;  /* 0x0000000000007941 */ /* 0x000fea0003800200 */
.L_x_28:
[----:B------:R-:W0:Y:S01]  /*1270*/  LDC.64 R4, c[0x0][0x3a8] ;  /* 0x0000ea00ff047b82 */ /* 0x000e220000000a00 */
[----:B------:R-:W-:Y:S01]  /*1280*/  STG.E.64 desc[UR6][R16.64+0x8], R6 ;  /* 0x0000080610007986 */ /* 0x000fe2000c101b06 */
[----:B0-----:R-:W-:-:S05]  /*1290*/  IMAD.WIDE.U32 R2, R2, 0x8, R4 ;  /* 0x0000000802027825 */ /* 0x001fca00078e0004 */
[----:B------:R-:W-:Y:S01]  /*12a0*/  STG.E.64 desc[UR6][R2.64], R14 ;  /* 0x0000000e02007986 */ /* 0x000fe2000c101b06 */
[----:B------:R-:W-:Y:S05]  /*12b0*/  EXIT ;  /* 0x000000000000794d */ /* 0x000fea0003800000 */
        .weak           $__internal_1_$__cuda_sm20_div_rn_f64_full
        .type           $__internal_1_$__cuda_sm20_div_rn_f64_full,@function
        .size           $__internal_1_$__cuda_sm20_div_rn_f64_full,(.L_x_37 - $__internal_1_$__cuda_sm20_div_rn_f64_full)
$__internal_1_$__cuda_sm20_div_rn_f64_full:
[----:B------:R-:W-:Y:S01]  /*12c0*/  IMAD.MOV.U32 R11, RZ, RZ, R9 ;  /* 0x000000ffff0b7224 */ /* 0x000fe200078e0009 */
[C---:B------:R-:W-:Y:S01]  /*12d0*/  FSETP.GEU.AND P0, PT, |R7|.reuse, 1.469367938527859385e-39, PT ;  /* 0x001000000700780b */ /* 0x040fe20003f0e200 */
[----:B------:R-:W-:Y:S01]  /*12e0*/  IMAD.MOV.U32 R10, RZ, RZ, R8 ;  /* 0x000000ffff0a7224 */ /* 0x000fe200078e0008 */
[----:B------:R-:W-:Y:S01]  /*12f0*/  LOP3.LUT R8, R7, 0x800fffff, RZ, 0xc0, !PT ;  /* 0x800fffff07087812 */ /* 0x000fe200078ec0ff */
[----:B------:R-:W-:Y:S01]  /*1300*/  IMAD.MOV.U32 R32, RZ, RZ, 0x1ca00000 ;  /* 0x1ca00000ff207424 */ /* 0x000fe200078e00ff */
[C---:B------:R-:W-:Y:S01]  /*1310*/  FSETP.GEU.AND P2, PT, |R11|.reuse, 1.469367938527859385e-39, PT ;  /* 0x001000000b00780b */ /* 0x040fe20003f4e200 */
[----:B------:R-:W-:Y:S01]  /*1320*/  IMAD.MOV.U32 R36, RZ, RZ, 0x1 ;  /* 0x00000001ff247424 */ /* 0x000fe200078e00ff */
[----:B------:R-:W-:Y:S01]  /*1330*/  LOP3.LUT R9, R8, 0x3ff00000, RZ, 0xfc, !PT ;  /* 0x3ff0000008097812 */ /* 0x000fe200078efcff */
[----:B------:R-:W-:Y:S01]  /*1340*/  IMAD.MOV.U32 R8, RZ, RZ, R6 ;  /* 0x000000ffff087224 */ /* 0x000fe200078e0006 */
[----:B------:R-:W-:Y:S01]  /*1350*/  LOP3.LUT R5, R11, 0x7ff00000, RZ, 0xc0, !PT ;  /* 0x7ff000000b057812 */ /* 0x000fe200078ec0ff */
[----:B------:R-:W-:Y:S01]  /*1360*/  BSSY.RECONVERGENT B2, `(.L_x_30) ;  /* 0x000004f000027945 */ /* 0x000fe20003800200 */
[----:B------:R-:W-:-:S03]  /*1370*/  LOP3.LUT R34, R7, 0x7ff00000, RZ, 0xc0, !PT ;  /* 0x7ff0000007227812 */ /* 0x000fc600078ec0ff */
[----:B------:R-:W-:Y:S01]  /*1380*/  @!P0 DMUL R8, R6, 8.98846567431157953865e+307 ;  /* 0x7fe0000006088828 */ /* 0x000fe20000000000 */
[----:B------:R-:W-:Y:S01]  /*1390*/  ISETP.GE.U32.AND P1, PT, R5, R34, PT ;  /* 0x000000220500720c */ /* 0x000fe20003f26070 */
[----:B------:R-:W-:Y:S02]  /*13a0*/  IMAD.MOV.U32 R33, RZ, RZ, R5 ;  /* 0x000000ffff217224 */ /* 0x000fe400078e0005 */
[----:B------:R-:W-:Y:S01]  /*13b0*/  @!P2 LOP3.LUT R28, R7, 0x7ff00000, RZ, 0xc0, !PT ;  /* 0x7ff00000071ca812 */ /* 0x000fe200078ec0ff */
[----:B------:R-:W-:Y:S01]  /*13c0*/  @!P2 IMAD.MOV.U32 R30, RZ, RZ, RZ ;  /* 0x000000ffff1ea224 */ /* 0x000fe200078e00ff */
[----:B------:R-:W0:Y:S01]  /*13d0*/  MUFU.RCP64H R37, R9 ;  /* 0x0000000900257308 */ /* 0x000e220000001800 */
[----:B------:R-:W-:Y:S02]  /*13e0*/  SEL R29, R32, 0x63400000, !P1 ;  /* 0x63400000201d7807 */ /* 0x000fe40004800000 */
[----:B------:R-:W-:Y:S02]  /*13f0*/  @!P2 ISETP.GE.U32.AND P3, PT, R5, R28, PT ;  /* 0x0000001c0500a20c */ /* 0x000fe40003f66070 */
[----:B------:R-:W-:-:S02]  /*1400*/  LOP3.LUT R29, R29, 0x800fffff, R11, 0xf8, !PT ;  /* 0x800fffff1d1d7812 */ /* 0x000fc400078ef80b */
[----:B------:R-:W-:Y:S02]  /*1410*/  @!P2 SEL R31, R32, 0x63400000, !P3 ;  /* 0x63400000201fa807 */ /* 0x000fe40005800000 */
[----:B------:R-:W-:Y:S02]  /*1420*/  @!P0 LOP3.LUT R34, R9, 0x7ff00000, RZ, 0xc0, !PT ;  /* 0x7ff0000009228812 */ /* 0x000fe400078ec0ff */
[----:B------:R-:W-:-:S04]  /*1430*/  @!P2 LOP3.LUT R28, R31, 0x80000000, R11, 0xf8, !PT ;  /* 0x800000001f1ca812 */ /* 0x000fc800078ef80b */
[----:B------:R-:W-:Y:S01]  /*1440*/  @!P2 LOP3.LUT R31, R28, 0x100000, RZ, 0xfc, !PT ;  /* 0x001000001c1fa812 */ /* 0x000fe200078efcff */
[----:B------:R-:W-:-:S06]  /*1450*/  IMAD.MOV.U32 R28, RZ, RZ, R10 ;  /* 0x000000ffff1c7224 */ /* 0x000fcc00078e000a */
[----:B------:R-:W-:Y:S02]  /*1460*/  @!P2 DFMA R28, R28, 2, -R30 ;  /* 0x400000001c1ca82b */ /* 0x000fe4000000081e */
[----:B0-----:R-:W-:-:S08]  /*1470*/  DFMA R30, R36, -R8, 1 ;  /* 0x3ff00000241e742b */ /* 0x001fd00000000808 */
[----:B------:R-:W-:Y:S01]  /*1480*/  DFMA R30, R30, R30, R30 ;  /* 0x0000001e1e1e722b */ /* 0x000fe2000000001e */
[----:B------:R-:W-:-:S05]  /*1490*/  @!P2 LOP3.LUT R33, R29, 0x7ff00000, RZ, 0xc0, !PT ;  /* 0x7ff000001d21a812 */ /* 0x000fca00078ec0ff */
[----:B------:R-:W-:Y:S02]  /*14a0*/  VIADD R35, R33, 0xffffffff ;  /* 0xffffffff21237836 */ /* 0x000fe40000000000 */
[----:B------:R-:W-:-:S03]  /*14b0*/  DFMA R36, R36, R30, R36 ;  /* 0x0000001e2424722b */ /* 0x000fc60000000024 */
[----:B------:R-:W-:Y:S01]  /*14c0*/  ISETP.GT.U32.AND P0, PT, R35, 0x7feffffe, PT ;  /* 0x7feffffe2300780c */ /* 0x000fe20003f04070 */
[----:B------:R-:W-:-:S04]  /*14d0*/  VIADD R35, R34, 0xffffffff ;  /* 0xffffffff22237836 */ /* 0x000fc80000000000 */
[----:B------:R-:W-:Y:S01]  /*14e0*/  DFMA R38, R36, -R8, 1 ;  /* 0x3ff000002426742b */ /* 0x000fe20000000808 */
[----:B------:R-:W-:-:S07]  /*14f0*/  ISETP.GT.U32.OR P0, PT, R35, 0x7feffffe, P0 ;  /* 0x7feffffe2300780c */ /* 0x000fce0000704470 */
[----:B------:R-:W-:-:S08]  /*1500*/  DFMA R38, R36, R38, R36 ;  /* 0x000000262426722b */ /* 0x000fd00000000024 */
[----:B------:R-:W-:-:S08]  /*1510*/  DMUL R36, R38, R28 ;  /* 0x0000001c26247228 */ /* 0x000fd00000000000 */
[----:B------:R-:W-:-:S08]  /*1520*/  DFMA R30, R36, -R8, R28 ;  /* 0x80000008241e722b */ /* 0x000fd0000000001c */
[----:B------:R-:W-:Y:S01]  /*1530*/  DFMA R30, R38, R30, R36 ;  /* 0x0000001e261e722b */ /* 0x000fe20000000024 */
[----:B------:R-:W-:Y:S10]  /*1540*/  @P0 BRA `(.L_x_31) ;  /* 0x00000000006c0947 */ /* 0x000ff40003800000 */
        /* <DEDUP_REMOVED lines=18> */
[----:B------:R-:W-:Y:S01]  /*1670*/  IADD3 R11, PT, PT, -R11, -0x43300000, RZ ;  /* 0xbcd000000b0b7810 */ /* 0x000fe20007ffe1ff */
[----:B------:R-:W-:-:S06]  /*1680*/  IMAD.MOV.U32 R8, RZ, RZ, RZ ;  /* 0x000000ffff087224 */ /* 0x000fcc00078e00ff */
[----:B------:R-:W-:Y:S02]  /*1690*/  DFMA R8, R36, -R8, R30 ;  /* 0x800000082408722b */ /* 0x000fe4000000001e */
[----:B------:R-:W-:-:S08]  /*16a0*/  DMUL.RP R30, R30, R32 ;  /* 0x000000201e1e7228 */ /* 0x000fd00000008000 */
[----:B------:R-:W-:Y:S02]  /*16b0*/  FSETP.NEU.AND P0, PT, |R9|, R11, PT ;  /* 0x0000000b0900720b */ /* 0x000fe40003f0d200 */
[----:B------:R-:W-:Y:S02]  /*16c0*/  LOP3.LUT R7, R31, R7, RZ, 0x3c, !PT ;  /* 0x000000071f077212 */ /* 0x000fe400078e3cff */
[----:B------:R-:W-:Y:S02]  /*16d0*/  FSEL R36, R30, R36, !P0 ;  /* 0x000000241e247208 */ /* 0x000fe40004000000 */
[----:B------:R-:W-:Y:S01]  /*16e0*/  FSEL R37, R7, R37, !P0 ;  /* 0x0000002507257208 */ /* 0x000fe20004000000 */
[----:B------:R-:W-:Y:S06]  /*16f0*/  BRA `(.L_x_32) ;  /* 0x0000000000547947 */ /* 0x000fec0003800000 */
.L_x_31:
        /* <DEDUP_REMOVED lines=16> */
.L_x_34:
[----:B------:R-:W-:Y:S01]  /*1800*/  LOP3.LUT R37, R7, 0x80000, RZ, 0xfc, !PT ;  /* 0x0008000007257812 */ /* 0x000fe200078efcff */
[----:B------:R-:W-:Y:S01]  /*1810*/  IMAD.MOV.U32 R36, RZ, RZ, R6 ;  /* 0x000000ffff247224 */ /* 0x000fe200078e0006 */
[----:B------:R-:W-:Y:S06]  /*1820*/  BRA `(.L_x_32) ;  /* 0x0000000000087947 */ /* 0x000fec0003800000 */
.L_x_33:
[----:B------:R-:W-:Y:S01]  /*1830*/  LOP3.LUT R37, R11, 0x80000, RZ, 0xfc, !PT ;  /* 0x000800000b257812 */ /* 0x000fe200078efcff */
[----:B------:R-:W-:-:S07]  /*1840*/  IMAD.MOV.U32 R36, RZ, RZ, R10 ;  /* 0x000000ffff247224 */ /* 0x000fce00078e000a */
.L_x_32:
[----:B------:R-:W-:Y:S05]  /*1850*/  BSYNC.RECONVERGENT B2 ;  /* 0x0000000000027941 */ /* 0x000fea0003800200 */
.L_x_30:
[----:B------:R-:W-:Y:S02]  /*1860*/  IMAD.MOV.U32 R6, RZ, RZ, R0 ;  /* 0x000000ffff067224 */ /* 0x000fe400078e0000 */
[----:B------:R-:W-:-:S04]  /*1870*/  IMAD.MOV.U32 R7, RZ, RZ, 0x0 ;  /* 0x00000000ff077424 */ /* 0x000fc800078e00ff */
[----:B------:R-:W-:Y:S05]  /*1880*/  RET.REL.NODEC R6 `(GaussTransform) ;  /* 0xffffffe406dc7950 */ /* 0x000fea0003c3ffff */
.L_x_35:
        /* <DEDUP_REMOVED lines=15> */
.L_x_37:


//--------------------- .nv.shared.reserved.0     --------------------------
	.section	.nv.shared.reserved.0,"aw",@nobits
	.weak		__nv_reservedSMEM_offset_0_alias
	.size		__nv_reservedSMEM_offset_0_alias, 0, 64
	.other		__nv_reservedSMEM_offset_0_alias,@"STO_CUDA_RESERVED_SHARED STV_DEFAULT"
__nv_reservedSMEM_offset_0_alias:
	.zero		0
	.zero		64


//--------------------- .nv.global                --------------------------
	.section	.nv.global,"aw",@nobits
.nv.global:
	.type		_ZN34_INTERNAL_762e4016_4_k_cu_f3b7cc006thrust24THRUST_300001_SM_1000_NS12placeholders2_5E,@object
	.size		_ZN34_INTERNAL_762e4016_4_k_cu_f3b7cc006thrust24THRUST_300001_SM_1000_NS12placeholders2_5E,(_ZN34_INTERNAL_762e4016_4_k_cu_f3b7cc004cuda3std3__45__cpo6cbeginE - _ZN34_INTERNAL_762e4016_4_k_cu_f3b7cc006thrust24THRUST_300001_SM_1000_NS12placeholders2_5E)
_ZN34_INTERNAL_762e4016_4_k_cu_f3b7cc006thrust24THRUST_300001_SM_1000_NS12placeholders2_5E:
	.zero		1
	.type		_ZN34_INTERNAL_762e4016_4_k_cu_f3b7cc004cuda3std3__45__cpo6cbeginE,@object
	.size		_ZN34_INTERNAL_762e4016_4_k_cu_f3b7cc004cuda3std3__45__cpo6cbeginE,(_ZN34_INTERNAL_762e4016_4_k_cu_f3b7cc004cuda3std6ranges3__45__cpo6cbeginE - _ZN34_INTERNAL_762e4016_4_k_cu_f3b7cc004cuda3std3__45__cpo6cbeginE)
_ZN34_INTERNAL_762e4016_4_k_cu_f3b7cc004cuda3std3__45__cpo6cbeginE:
	.zero		1
	.type		_ZN34_INTERNAL_762e4016_4_k_cu_f3b7cc004cuda3std6ranges3__45__cpo6cbeginE,@object
	.size		_ZN34_INTERNAL_762e4016_4_k_cu_f3b7cc004cuda3std6ranges3__45__cpo6cbeginE,(_ZN34_INTERNAL_762e4016_4_k_cu_f3b7cc004cuda3std3__48in_placeE - _ZN34_INTERNAL_762e4016_4_k_cu_f3b7cc004cuda3std6ranges3__45__cpo6cbeginE)
_ZN34_INTERNAL_762e4016_4_k_cu_f3b7cc004cuda3std6ranges3__45__cpo6cbeginE:
	.zero		1
	.type		_ZN34_INTERNAL_762e4016_4_k_cu_f3b7cc004cuda3std3__48in_placeE,@object
	.size		_ZN34_INTERNAL_762e4016_4_k_cu_f3b7cc004cuda3std3__48in_placeE,(_ZN34_INTERNAL_762e4016_4_k_cu_f3b7cc004cuda3std6ranges3__45__cpo4sizeE - _ZN34_INTERNAL_762e4016_4_k_cu_f3b7cc004cuda3std3__48in_placeE)
_ZN34_INTERNAL_762e4016_4_k_cu_f3b7cc004cuda3std3__48in_placeE:
	.zero		1
	.type		_ZN34_INTERNAL_762e4016_4_k_cu_f3b7cc004cuda3std6ranges3__45__cpo4sizeE,@object
	.size		_ZN34_INTERNAL_762e4016_4_k_cu_f3b7cc004cuda3std6ranges3__45__cpo4sizeE,(_ZN34_INTERNAL_762e4016_4_k_cu_f3b7cc006thrust24THRUST_300001_SM_1000_NS12placeholders2_9E - _ZN34_INTERNAL_762e4016_4_k_cu_f3b7cc004cuda3std6ranges3__45__cpo4sizeE)
_ZN34_INTERNAL_762e4016_4_k_cu_f3b7cc004cuda3std6ranges3__45__cpo4sizeE:
	.zero		1
	.type		_ZN34_INTERNAL_762e4016_4_k_cu_f3b7cc006thrust24THRUST_300001_SM_1000_NS12placeholders2_9E,@object
	.size		_ZN34_INTERNAL_762e4016_4_k_cu_f3b7cc006thrust24THRUST_300001_SM_1000_NS12placeholders2_9E,(_ZN34_INTERNAL_762e4016_4_k_cu_f3b7cc004cuda3std3__45__cpo7crbeginE - _ZN34_INTERNAL_762e4016_4_k_cu_f3b7cc006thrust24THRUST_300001_SM_1000_NS12placeholders2_9E)
_ZN34_INTERNAL_762e4016_4_k_cu_f3b7cc006thrust24THRUST_300001_SM_1000_NS12placeholders2_9E:
	.zero		1
	.type		_ZN34_INTERNAL_762e4016_4_k_cu_f3b7cc004cuda3std3__45__cpo7crbeginE,@object
	.size		_ZN34_INTERNAL_762e4016_4_k_cu_f3b7cc004cuda3std3__45__cpo7crbeginE,(_ZN34_INTERNAL_762e4016_4_k_cu_f3b7cc004cuda3std6ranges3__45__cpo4nextE - _ZN34_INTERNAL_762e4016_4_k_cu_f3b7cc004cuda3std3__45__cpo7crbeginE)
_ZN34_INTERNAL_762e4016_4_k_cu_f3b7cc004cuda3std3__45__cpo7crbeginE:
	.zero		1
	.type		_ZN34_INTERNAL_762e4016_4_k_cu_f3b7cc004cuda3std6ranges3__45__cpo4nextE,@object
	.size		_ZN34_INTERNAL_762e4016_4_k_cu_f3b7cc004cuda3std6ranges3__45__cpo4nextE,(_ZN34_INTERNAL_762e4016_4_k_cu_f3b7cc004cuda3std6ranges3__45__cpo4swapE - _ZN34_INTERNAL_762e4016_4_k_cu_f3b7cc004cuda3std6ranges3__45__cpo4nextE)
_ZN34_INTERNAL_762e4016_4_k_cu_f3b7cc004cuda3std6ranges3__45__cpo4nextE:
	.zero		1
	.type		_ZN34_INTERNAL_762e4016_4_k_cu_f3b7cc004cuda3std6ranges3__45__cpo4swapE,@object
	.size		_ZN34_INTERNAL_762e4016_4_k_cu_f3b7cc004cuda3std6ranges3__45__cpo4swapE,(_ZN34_INTERNAL_762e4016_4_k_cu_f3b7cc006thrust24THRUST_300001_SM_1000_NS12placeholders2_1E - _ZN34_INTERNAL_762e4016_4_k_cu_f3b7cc004cuda3std6ranges3__45__cpo4swapE)
_ZN34_INTERNAL_762e4016_4_k_cu_f3b7cc004cuda3std6ranges3__45__cpo4swapE:
	.zero		1
	.type		_ZN34_INTERNAL_762e4016_4_k_cu_f3b7cc006thrust24THRUST_300001_SM_1000_NS12placeholders2_1E,@object
	.size		_ZN34_INTERNAL_762e4016_4_k_cu_f3b7cc006thrust24THRUST_300001_SM_1000_NS12placeholders2_1E,(_ZN34_INTERNAL_762e4016_4_k_cu_f3b7cc006thrust24THRUST_300001_SM_1000_NS12placeholders2_3E - _ZN34_INTERNAL_762e4016_4_k_cu_f3b7cc006thrust24THRUST_300001_SM_1000_NS12placeholders2_1E)
_ZN34_INTERNAL_762e4016_4_k_cu_f3b7cc006thrust24THRUST_300001_SM_1000_NS12placeholders2_1E:
	.zero		1
	.type		_ZN34_INTERNAL_762e4016_4_k_cu_f3b7cc006thrust24THRUST_300001_SM_1000_NS12placeholders2_3E,@object
	.size		_ZN34_INTERNAL_762e4016_4_k_cu_f3b7cc006thrust24THRUST_300001_SM_1000_NS12placeholders2_3E,(_ZN34_INTERNAL_762e4016_4_k_cu_f3b7cc004cuda3std3__45__cpo5beginE - _ZN34_INTERNAL_762e4016_4_k_cu_f3b7cc006thrust24THRUST_300001_SM_1000_NS12placeholders2_3E)
_ZN34_INTERNAL_762e4016_4_k_cu_f3b7cc006thrust24THRUST_300001_SM_1000_NS12placeholders2_3E:
	.zero		1
	.type		_ZN34_INTERNAL_762e4016_4_k_cu_f3b7cc004cuda3std3__45__cpo5beginE,@object
	.size		_ZN34_INTERNAL_762e4016_4_k_cu_f3b7cc004cuda3std3__45__cpo5beginE,(_ZN34_INTERNAL_762e4016_4_k_cu_f3b7cc004cuda3std6ranges3__45__cpo5beginE - _ZN34_INTERNAL_762e4016_4_k_cu_f3b7cc004cuda3std3__45__cpo5beginE)
_ZN34_INTERNAL_762e4016_4_k_cu_f3b7cc004cuda3std3__45__cpo5beginE:
	.zero		1
	.type		_ZN34_INTERNAL_762e4016_4_k_cu_f3b7cc004cuda3std6ranges3__45__cpo5beginE,@object
	.size		_ZN34_INTERNAL_762e4016_4_k_cu_f3b7cc004cuda3std6ranges3__45__cpo5beginE,(_ZN34_INTERNAL_762e4016_4_k_cu_f3b7cc004cuda3std3__436_GLOBAL__N__762e4016_4_k_cu_f3b7cc006ignoreE - _ZN34_INTERNAL_762e4016_4_k_cu_f3b7cc004cuda3std6ranges3__45__cpo5beginE)
_ZN34_INTERNAL_762e4016_4_k_cu_f3b7cc004cuda3std6ranges3__45__cpo5beginE:
	.zero		1
	.type		_ZN34_INTERNAL_762e4016_4_k_cu_f3b7cc004cuda3std3__436_GLOBAL__N__762e4016_4_k_cu_f3b7cc006ignoreE,@object
	.size		_ZN34_INTERNAL_762e4016_4_k_cu_f3b7cc004cuda3std3__436_GLOBAL__N__762e4016_4_k_cu_f3b7cc006ignoreE,(_ZN34_INTERNAL_762e4016_4_k_cu_f3b7cc004cuda3std6ranges3__45__cpo4dataE - _ZN34_INTERNAL_762e4016_4_k_cu_f3b7cc004cuda3std3__436_GLOBAL__N__762e4016_4_k_cu_f3b7cc006ignoreE)
_ZN34_INTERNAL_762e4016_4_k_cu_f3b7cc004cuda3std3__436_GLOBAL__N__762e4016_4_k_cu_f3b7cc006ignoreE:
	.zero		1
	.type		_ZN34_INTERNAL_762e4016_4_k_cu_f3b7cc004cuda3std6ranges3__45__cpo4dataE,@object
	.size		_ZN34_INTERNAL_762e4016_4_k_cu_f3b7cc004cuda3std6ranges3__45__cpo4dataE,(_ZN34_INTERNAL_762e4016_4_k_cu_f3b7cc006thrust24THRUST_300001_SM_1000_NS12placeholders2_7E - _ZN34_INTERNAL_762e4016_4_k_cu_f3b7cc004cuda3std6ranges3__45__cpo4dataE)
_ZN34_INTERNAL_762e4016_4_k_cu_f3b7cc004cuda3std6ranges3__45__cpo4dataE:
	.zero		1
	.type		_ZN34_INTERNAL_762e4016_4_k_cu_f3b7cc006thrust24THRUST_300001_SM_1000_NS12placeholders2_7E,@object
	.size		_ZN34_INTERNAL_762e4016_4_k_cu_f3b7cc006thrust24THRUST_300001_SM_1000_NS12placeholders2_7E,(_ZN34_INTERNAL_762e4016_4_k_cu_f3b7cc004cuda3std3__45__cpo6rbeginE - _ZN34_INTERNAL_762e4016_4_k_cu_f3b7cc006thrust24THRUST_300001_SM_1000_NS12placeholders2_7E)
_ZN34_INTERNAL_762e4016_4_k_cu_f3b7cc006thrust24THRUST_300001_SM_1000_NS12placeholders2_7E:
	.zero		1
	.type		_ZN34_INTERNAL_762e4016_4_k_cu_f3b7cc004cuda3std3__45__cpo6rbeginE,@object
	.size		_ZN34_INTERNAL_762e4016_4_k_cu_f3b7cc004cuda3std3__45__cpo6rbeginE,(_ZN34_INTERNAL_762e4016_4_k_cu_f3b7cc004cuda3std6ranges3__45__cpo7advanceE - _ZN34_INTERNAL_762e4016_4_k_cu_f3b7cc004cuda3std3__45__cpo6rbeginE)
_ZN34_INTERNAL_762e4016_4_k_cu_f3b7cc004cuda3std3__45__cpo6rbeginE:
	.zero		1
	.type		_ZN34_INTERNAL_762e4016_4_k_cu_f3b7cc004cuda3std6ranges3__45__cpo7advanceE,@object
	.size		_ZN34_INTERNAL_762e4016_4_k_cu_f3b7cc004cuda3std6ranges3__45__cpo7advanceE,(_ZN34_INTERNAL_762e4016_4_k_cu_f3b7cc004cuda3std3__47nulloptE - _ZN34_INTERNAL_762e4016_4_k_cu_f3b7cc004cuda3std6ranges3__45__cpo7advanceE)
_ZN34_INTERNAL_762e4016_4_k_cu_f3b7cc004cuda3std6ranges3__45__cpo7advanceE:
	.zero		1
	.type		_ZN34_INTERNAL_762e4016_4_k_cu_f3b7cc004cuda3std3__47nulloptE,@object
	.size		_ZN34_INTERNAL_762e4016_4_k_cu_f3b7cc004cuda3std3__47nulloptE,(_ZN34_INTERNAL_762e4016_4_k_cu_f3b7cc004cuda3std6ranges3__45__cpo8distanceE - _ZN34_INTERNAL_762e4016_4_k_cu_f3b7cc004cuda3std3__47nulloptE)
_ZN34_INTERNAL_762e4016_4_k_cu_f3b7cc004cuda3std3__47nulloptE:
	.zero		1
	.type		_ZN34_INTERNAL_762e4016_4_k_cu_f3b7cc004cuda3std6ranges3__45__cpo8distanceE,@object
	.size		_ZN34_INTERNAL_762e4016_4_k_cu_f3b7cc004cuda3std6ranges3__45__cpo8distanceE,(_ZN34_INTERNAL_762e4016_4_k_cu_f3b7cc006thrust24THRUST_300001_SM_1000_NS12placeholders2_6E - _ZN34_INTERNAL_762e4016_4_k_cu_f3b7cc004cuda3std6ranges3__45__cpo8distanceE)
_ZN34_INTERNAL_762e4016_4_k_cu_f3b7cc004cuda3std6ranges3__45__cpo8distanceE:
	.zero		1
	.type		_ZN34_INTERNAL_762e4016_4_k_cu_f3b7cc006thrust24THRUST_300001_SM_1000_NS12placeholders2_6E,@object
	.size		_ZN34_INTERNAL_762e4016_4_k_cu_f3b7cc006thrust24THRUST_300001_SM_1000_NS12placeholders2_6E,(_ZN34_INTERNAL_762e4016_4_k_cu_f3b7cc004cuda3std3__45__cpo4cendE - _ZN34_INTERNAL_762e4016_4_k_cu_f3b7cc006thrust24THRUST_300001_SM_1000_NS12placeholders2_6E)
_ZN34_INTERNAL_762e4016_4_k_cu_f3b7cc006thrust24THRUST_300001_SM_1000_NS12placeholders2_6E:
	.zero		1
	.type		_ZN34_INTERNAL_762e4016_4_k_cu_f3b7cc004cuda3std3__45__cpo4cendE,@object
	.size		_ZN34_INTERNAL_762e4016_4_k_cu_f3b7cc004cuda3std3__45__cpo4cendE,(_ZN34_INTERNAL_762e4016_4_k_cu_f3b7cc004cuda3std6ranges3__45__cpo4cendE - _ZN34_INTERNAL_762e4016_4_k_cu_f3b7cc004cuda3std3__45__cpo4cendE)
_ZN34_INTERNAL_762e4016_4_k_cu_f3b7cc004cuda3std3__45__cpo4cendE:
	.zero		1
	.type		_ZN34_INTERNAL_762e4016_4_k_cu_f3b7cc004cuda3std6ranges3__45__cpo4cendE,@object
	.size		_ZN34_INTERNAL_762e4016_4_k_cu_f3b7cc004cuda3std6ranges3__45__cpo4cendE,(_ZN34_INTERNAL_762e4016_4_k_cu_f3b7cc004cuda3std3__420unreachable_sentinelE - _ZN34_INTERNAL_762e4016_4_k_cu_f3b7cc004cuda3std6ranges3__45__cpo4cendE)
_ZN34_INTERNAL_762e4016_4_k_cu_f3b7cc004cuda3std6ranges3__45__cpo4cendE:
	.zero		1
	.type		_ZN34_INTERNAL_762e4016_4_k_cu_f3b7cc004cuda3std3__420unreachable_sentinelE,@object
	.size		_ZN34_INTERNAL_762e4016_4_k_cu_f3b7cc004cuda3std3__420unreachable_sentinelE,(_ZN34_INTERNAL_762e4016_4_k_cu_f3b7cc004cuda3std6ranges3__45__cpo5ssizeE - _ZN34_INTERNAL_762e4016_4_k_cu_f3b7cc004cuda3std3__420unreachable_sentinelE)
_ZN34_INTERNAL_762e4016_4_k_cu_f3b7cc004cuda3std3__420unreachable_sentinelE:
	.zero		1
	.type		_ZN34_INTERNAL_762e4016_4_k_cu_f3b7cc004cuda3std6ranges3__45__cpo5ssizeE,@object
	.size		_ZN34_INTERNAL_762e4016_4_k_cu_f3b7cc004cuda3std6ranges3__45__cpo5ssizeE,(_ZN34_INTERNAL_762e4016_4_k_cu_f3b7cc006thrust24THRUST_300001_SM_1000_NS12placeholders3_10E - _ZN34_INTERNAL_762e4016_4_k_cu_f3b7cc004cuda3std6ranges3__45__cpo5ssizeE)
_ZN34_INTERNAL_762e4016_4_k_cu_f3b7cc004cuda3std6ranges3__45__cpo5ssizeE:
	.zero		1
	.type		_ZN34_INTERNAL_762e4016_4_k_cu_f3b7cc006thrust24THRUST_300001_SM_1000_NS12placeholders3_10E,@object
	.size		_ZN34_INTERNAL_762e4016_4_k_cu_f3b7cc006thrust24THRUST_300001_SM_1000_NS12placeholders3_10E,(_ZN34_INTERNAL_762e4016_4_k_cu_f3b7cc004cuda3std3__45__cpo5crendE - _ZN34_INTERNAL_762e4016_4_k_cu_f3b7cc006thrust24THRUST_300001_SM_1000_NS12placeholders3_10E)
_ZN34_INTERNAL_762e4016_4_k_cu_f3b7cc006thrust24THRUST_300001_SM_1000_NS12placeholders3_10E:
	.zero		1
	.type		_ZN34_INTERNAL_762e4016_4_k_cu_f3b7cc004cuda3std3__45__cpo5crendE,@object
	.size		_ZN34_INTERNAL_762e4016_4_k_cu_f3b7cc004cuda3std3__45__cpo5crendE,(_ZN34_INTERNAL_762e4016_4_k_cu_f3b7cc004cuda3std6ranges3__45__cpo4prevE - _ZN34_INTERNAL_762e4016_4_k_cu_f3b7cc004cuda3std3__45__cpo5crendE)
_ZN34_INTERNAL_762e4016_4_k_cu_f3b7cc004cuda3std3__45__cpo5crendE:
	.zero		1
	.type		_ZN34_INTERNAL_762e4016_4_k_cu_f3b7cc004cuda3std6ranges3__45__cpo4prevE,@object
	.size		_ZN34_INTERNAL_762e4016_4_k_cu_f3b7cc004cuda3std6ranges3__45__cpo4prevE,(_ZN34_INTERNAL_762e4016_4_k_cu_f3b7cc004cuda3std6ranges3__45__cpo9iter_moveE - _ZN34_INTERNAL_762e4016_4_k_cu_f3b7cc004cuda3std6ranges3__45__cpo4prevE)
_ZN34_INTERNAL_762e4016_4_k_cu_f3b7cc004cuda3std6ranges3__45__cpo4prevE:
	.zero		1
	.type		_ZN34_INTERNAL_762e4016_4_k_cu_f3b7cc004cuda3std6ranges3__45__cpo9iter_moveE,@object
	.size		_ZN34_INTERNAL_762e4016_4_k_cu_f3b7cc004cuda3std6ranges3__45__cpo9iter_moveE,(_ZN34_INTERNAL_762e4016_4_k_cu_f3b7cc006thrust24THRUST_300001_SM_1000_NS12placeholders2_2E - _ZN34_INTERNAL_762e4016_4_k_cu_f3b7cc004cuda3std6ranges3__45__cpo9iter_moveE)
_ZN34_INTERNAL_762e4016_4_k_cu_f3b7cc004cuda3std6ranges3__45__cpo9iter_moveE:
	.zero		1
	.type		_ZN34_INTERNAL_762e4016_4_k_cu_f3b7cc006thrust24THRUST_300001_SM_1000_NS12placeholders2_2E,@object
	.size		_ZN34_INTERNAL_762e4016_4_k_cu_f3b7cc006thrust24THRUST_300001_SM_1000_NS12placeholders2_2E,(_ZN34_INTERNAL_762e4016_4_k_cu_f3b7cc006thrust24THRUST_300001_SM_1000_NS12placeholders2_4E - _ZN34_INTERNAL_762e4016_4_k_cu_f3b7cc006thrust24THRUST_300001_SM_1000_NS12placeholders2_2E)
_ZN34_INTERNAL_762e4016_4_k_cu_f3b7cc006thrust24THRUST_300001_SM_1000_NS12placeholders2_2E:
	.zero		1
	.type		_ZN34_INTERNAL_762e4016_4_k_cu_f3b7cc006thrust24THRUST_300001_SM_1000_NS12placeholders2_4E,@object
	.size		_ZN34_INTERNAL_762e4016_4_k_cu_f3b7cc006thrust24THRUST_300001_SM_1000_NS12placeholders2_4E,(_ZN34_INTERNAL_762e4016_4_k_cu_f3b7cc004cuda3std3__45__cpo3endE - _ZN34_INTERNAL_762e4016_4_k_cu_f3b7cc006thrust24THRUST_300001_SM_1000_NS12placeholders2_4E)
_ZN34_INTERNAL_762e4016_4_k_cu_f3b7cc006thrust24THRUST_300001_SM_1000_NS12placeholders2_4E:
	.zero		1
	.type		_ZN34_INTERNAL_762e4016_4_k_cu_f3b7cc004cuda3std3__45__cpo3endE,@object
	.size		_ZN34_INTERNAL_762e4016_4_k_cu_f3b7cc004cuda3std3__45__cpo3endE,(_ZN34_INTERNAL_762e4016_4_k_cu_f3b7cc004cuda3std6ranges3__45__cpo3endE - _ZN34_INTERNAL_762e4016_4_k_cu_f3b7cc004cuda3std3__45__cpo3endE)
_ZN34_INTERNAL_762e4016_4_k_cu_f3b7cc004cuda3std3__45__cpo3endE:
	.zero		1
	.type		_ZN34_INTERNAL_762e4016_4_k_cu_f3b7cc004cuda3std6ranges3__45__cpo3endE,@object
	.size		_ZN34_INTERNAL_762e4016_4_k_cu_f3b7cc004cuda3std6ranges3__45__cpo3endE,(_ZN34_INTERNAL_762e4016_4_k_cu_f3b7cc004cuda3std3__419piecewise_constructE - _ZN34_INTERNAL_762e4016_4_k_cu_f3b7cc004cuda3std6ranges3__45__cpo3endE)
_ZN34_INTERNAL_762e4016_4_k_cu_f3b7cc004cuda3std6ranges3__45__cpo3endE:
	.zero		1
	.type		_ZN34_INTERNAL_762e4016_4_k_cu_f3b7cc004cuda3std3__419piecewise_constructE,@object
	.size		_ZN34_INTERNAL_762e4016_4_k_cu_f3b7cc004cuda3std3__419piecewise_constructE,(_ZN34_INTERNAL_762e4016_4_k_cu_f3b7cc004cuda3std6ranges3__45__cpo5cdataE - _ZN34_INTERNAL_762e4016_4_k_cu_f3b7cc004cuda3std3__419piecewise_constructE)
_ZN34_INTERNAL_762e4016_4_k_cu_f3b7cc004cuda3std3__419piecewise_constructE:
	.zero		1
	.type		_ZN34_INTERNAL_762e4016_4_k_cu_f3b7cc004cuda3std6ranges3__45__cpo5cdataE,@object
	.size		_ZN34_INTERNAL_762e4016_4_k_cu_f3b7cc004cuda3std6ranges3__45__cpo5cdataE,(_ZN34_INTERNAL_762e4016_4_k_cu_f3b7cc006thrust24THRUST_300001_SM_1000_NS12placeholders2_8E - _ZN34_INTERNAL_762e4016_4_k_cu_f3b7cc004cuda3std6ranges3__45__cpo5cdataE)
_ZN34_INTERNAL_762e4016_4_k_cu_f3b7cc004cuda3std6ranges3__45__cpo5cdataE:
	.zero		1
	.type		_ZN34_INTERNAL_762e4016_4_k_cu_f3b7cc006thrust24THRUST_300001_SM_1000_NS12placeholders2_8E,@object
	.size		_ZN34_INTERNAL_762e4016_4_k_cu_f3b7cc006thrust24THRUST_300001_SM_1000_NS12placeholders2_8E,(_ZN34_INTERNAL_762e4016_4_k_cu_f3b7cc004cuda3std3__45__cpo4rendE - _ZN34_INTERNAL_762e4016_4_k_cu_f3b7cc006thrust24THRUST_300001_SM_1000_NS12placeholders2_8E)
_ZN34_INTERNAL_762e4016_4_k_cu_f3b7cc006thrust24THRUST_300001_SM_1000_NS12placeholders2_8E:
	.zero		1
	.type		_ZN34_INTERNAL_762e4016_4_k_cu_f3b7cc004cuda3std3__45__cpo4rendE,@object
	.size		_ZN34_INTERNAL_762e4016_4_k_cu_f3b7cc004cuda3std3__45__cpo4rendE,(_ZN34_INTERNAL_762e4016_4_k_cu_f3b7cc004cuda3std6ranges3__45__cpo9iter_swapE - _ZN34_INTERNAL_762e4016_4_k_cu_f3b7cc004cuda3std3__45__cpo4rendE)
_ZN34_INTERNAL_762e4016_4_k_cu_f3b7cc004cuda3std3__45__cpo4rendE:
	.zero		1
	.type		_ZN34_INTERNAL_762e4016_4_k_cu_f3b7cc004cuda3std6ranges3__45__cpo9iter_swapE,@object
	.size		_ZN34_INTERNAL_762e4016_4_k_cu_f3b7cc004cuda3std6ranges3__45__cpo9iter_swapE,(_ZN34_INTERNAL_762e4016_4_k_cu_f3b7cc004cuda3std3__48unexpectE - _ZN34_INTERNAL_762e4016_4_k_cu_f3b7cc004cuda3std6ranges3__45__cpo9iter_swapE)
_ZN34_INTERNAL_762e4016_4_k_cu_f3b7cc004cuda3std6ranges3__45__cpo9iter_swapE:
	.zero		1
	.type		_ZN34_INTERNAL_762e4016_4_k_cu_f3b7cc004cuda3std3__48unexpectE,@object
	.size		_ZN34_INTERNAL_762e4016_4_k_cu_f3b7cc004cuda3std3__48unexpectE,(_ZN34_INTERNAL_762e4016_4_k_cu_f3b7cc006thrust24THRUST_300001_SM_1000_NS6system6detail10sequential3seqE - _ZN34_INTERNAL_762e4016_4_k_cu_f3b7cc004cuda3std3__48unexpectE)
_ZN34_INTERNAL_762e4016_4_k_cu_f3b7cc004cuda3std3__48unexpectE:
	.zero		1
	.type		_ZN34_INTERNAL_762e4016_4_k_cu_f3b7cc006thrust24THRUST_300001_SM_1000_NS6system6detail10sequential3seqE,@object
	.size		_ZN34_INTERNAL_762e4016_4_k_cu_f3b7cc006thrust24THRUST_300001_SM_1000_NS6system6detail10sequential3seqE,(.L_29 - _ZN34_INTERNAL_762e4016_4_k_cu_f3b7cc006thrust24THRUST_300001_SM_1000_NS6system6detail10sequential3seqE)
_ZN34_INTERNAL_762e4016_4_k_cu_f3b7cc006thrust24THRUST_300001_SM_1000_NS6system6detail10sequential3seqE:
	.zero		1
.L_29:


//--------------------- .nv.shared.reduce_cross_term --------------------------
	.section	.nv.shared.reduce_cross_term,"aw",@nobits
	.sectionflags	@""
	.align	8
.nv.shared.reduce_cross_term:
	.zero		1072


//--------------------- .nv.shared.GaussTransform --------------------------
	.section	.nv.shared.GaussTransform,"aw",@nobits
	.sectionflags	@""
	.align	8
.nv.shared.GaussTransform:
	.zero		1072


//--------------------- .nv.constant0._ZN3cub18CUB_300001_SM_10006detail11EmptyKernelIvEEvv --------------------------
	.section	.nv.constant0._ZN3cub18CUB_300001_SM_10006detail11EmptyKernelIvEEvv,"a",@progbits
	.sectionflags	@""
	.align	4
.nv.constant0._ZN3cub18CUB_300001_SM_10006detail11EmptyKernelIvEEvv:
	.zero		896


//--------------------- .nv.constant0.reduce_cross_term --------------------------
	.section	.nv.constant0.reduce_cross_term,"a",@progbits
	.sectionflags	@""
	.align	4
.nv.constant0.reduce_cross_term:
	.zero		924


//--------------------- .nv.constant0.GaussTransform --------------------------
	.section	.nv.constant0.GaussTransform,"a",@progbits
	.sectionflags	@""
	.align	4
.nv.constant0.GaussTransform:
	.zero		944


//--------------------- SYMBOLS --------------------------

	.type		.nv.reservedSmem.offset0,@object
	.size		.nv.reservedSmem.offset0,0x4
	.type		.nv.reservedSmem.cap,@object
	.size		.nv.reservedSmem.cap,0x4
